	.target	sm_90a

	.elftype	@"ET_EXEC"


//--------------------- .note.nv.tkinfo           --------------------------
	.section	.note.nv.tkinfo,"",@"SHT_NOTE"
	.sectionflags	@"SHF_NOTE_NV_TKINFO"
	.tkinfo
        /*0018*/ 	.word	0x00000002
        /*0030*/ 	.string	""
        /*0030*/ 	.string	"ptxas"
        /*0030*/ 	.string	"Cuda compilation tools, release 13.0, V13.0.88"
        /*0030*/ 	.string	"Build cuda_13.0.r13.0/compiler.36424714_0"
        /*0030*/ 	.string	"-arch sm_90a -m 64 "



//--------------------- .note.nv.cuinfo           --------------------------
	.section	.note.nv.cuinfo,"",@"SHT_NOTE"
	.sectionflags	@"SHF_NOTE_NV_CUINFO"
        /*0018*/ 	.short	0x0002
        /*001a*/ 	.short	0x005a
        /*001c*/ 	.short	0x0082
	.zero		2


//--------------------- .nv.info                  --------------------------
	.section	.nv.info,"",@"SHT_CUDA_INFO"
	.align	4


	//----- nvinfo : EIATTR_REGCOUNT
	.align		4
        /*0000*/ 	.byte	0x04, 0x2f
        /*0002*/ 	.short	(.L_12 - .L_11)
	.align		4
.L_11:
        /*0004*/ 	.word	index@(_ZN7cutlass13device_kernelINS_4gemm6kernel13GemmUniversalIN4cute5tupleIJiiiiEEENS1_10collective13CollectiveMmaINS1_43MainloopSm90TmaGmmaWarpSpecializedSparseFP8ILi21ENS5_IJNS4_1CILi2EEENSA_ILi1EEESC_EEENS1_32KernelTmaWarpSpecializedPingpongEEENS5_IJNSA_ILi64EEENSA_ILi128EEESG_EEENS_12float_e4m3_tENS5_IJNS4_6LayoutINS5_IJiNS5_IJSB_iEEEiEEENS5_IJlNS5_IJSC_SB_EEElEEEEENSK_INS5_IJNS5_IJSG_iEEESQ_iEEENS5_IJNS5_IJSG_NSA_ILi4096EEEEEENS5_IJSC_lEEElEEEEEEEESJ_NS5_IJlSC_lEEENS4_8TiledMMAINS4_8MMA_AtomIJNS4_4SM904GMMA6SPARSE32GMMA_64x128x64_F32E4M3E4M3_SS_TNILNS12_7ScaleInE1ELS15_1ELNS12_9SparseSelE0EEEEEENSK_INS5_IJSC_SC_SC_EEENS5_IJNSA_ILi0EEES1A_S1A_EEEEENS5_IJNS4_10UnderscoreES1D_S1D_EEEEENS4_13SM90_TMA_LOADENS4_14ComposedLayoutINS4_7SwizzleILi1ELi4ELi3EEENS4_25smem_sparse_ptr_flag_bitsILi2ELi8EEENSK_INS5_IJNS5_IJSC_NSA_ILi8EEEEEENS5_IJSB_NSA_ILi32EEEEEEEEENS5_IJNS5_IJS1A_SG_EEESN_EEEEEEEvNS4_8identityENS4_23SM90_TMA_LOAD_MULTICASTENS1H_INS1I_ILi2ELi4ELi3EEENS4_18smem_ptr_flag_bitsILi8EEENSK_INS5_IJS1M_SG_EEENS5_IJSG_SC_EEEEEEEvS1V_EENS_8epilogue10collective6detail29Sm90TmaWarpSpecializedAdapterINS26_15DefaultEpilogueIfNS5_IJSC_llEEES2A_NS25_6thread17LinearCombinationIfLi1EffLNS2B_9ScaleType4KindE0ELNS_15FloatRoundStyleE2EfEENS1_15EpilogueDefaultEEEEEvvEEEEvNT_6ParamsE)
        /*0008*/ 	.word	0x000000a8


	//----- nvinfo : EIATTR_FRAME_SIZE
	.align		4
.L_12:
        /*000c*/ 	.byte	0x04, 0x11
        /*000e*/ 	.short	(.L_14 - .L_13)
	.align		4
.L_13:
        /*0010*/ 	.word	index@(_ZN7cutlass13device_kernelINS_4gemm6kernel13GemmUniversalIN4cute5tupleIJiiiiEEENS1_10collective13CollectiveMmaINS1_43MainloopSm90TmaGmmaWarpSpecializedSparseFP8ILi21ENS5_IJNS4_1CILi2EEENSA_ILi1EEESC_EEENS1_32KernelTmaWarpSpecializedPingpongEEENS5_IJNSA_ILi64EEENSA_ILi128EEESG_EEENS_12float_e4m3_tENS5_IJNS4_6LayoutINS5_IJiNS5_IJSB_iEEEiEEENS5_IJlNS5_IJSC_SB_EEElEEEEENSK_INS5_IJNS5_IJSG_iEEESQ_iEEENS5_IJNS5_IJSG_NSA_ILi4096EEEEEENS5_IJSC_lEEElEEEEEEEESJ_NS5_IJlSC_lEEENS4_8TiledMMAINS4_8MMA_AtomIJNS4_4SM904GMMA6SPARSE32GMMA_64x128x64_F32E4M3E4M3_SS_TNILNS12_7ScaleInE1ELS15_1ELNS12_9SparseSelE0EEEEEENSK_INS5_IJSC_SC_SC_EEENS5_IJNSA_ILi0EEES1A_S1A_EEEEENS5_IJNS4_10UnderscoreES1D_S1D_EEEEENS4_13SM90_TMA_LOADENS4_14ComposedLayoutINS4_7SwizzleILi1ELi4ELi3EEENS4_25smem_sparse_ptr_flag_bitsILi2ELi8EEENSK_INS5_IJNS5_IJSC_NSA_ILi8EEEEEENS5_IJSB_NSA_ILi32EEEEEEEEENS5_IJNS5_IJS1A_SG_EEESN_EEEEEEEvNS4_8identityENS4_23SM90_TMA_LOAD_MULTICASTENS1H_INS1I_ILi2ELi4ELi3EEENS4_18smem_ptr_flag_bitsILi8EEENSK_INS5_IJS1M_SG_EEENS5_IJSG_SC_EEEEEEEvS1V_EENS_8epilogue10collective6detail29Sm90TmaWarpSpecializedAdapterINS26_15DefaultEpilogueIfNS5_IJSC_llEEES2A_NS25_6thread17LinearCombinationIfLi1EffLNS2B_9ScaleType4KindE0ELNS_15FloatRoundStyleE2EfEENS1_15EpilogueDefaultEEEEEvvEEEEvNT_6ParamsE)
        /*0014*/ 	.word	0x00000000


	//----- nvinfo : EIATTR_MIN_STACK_SIZE
	.align		4
.L_14:
        /*0018*/ 	.byte	0x04, 0x12
        /*001a*/ 	.short	(.L_16 - .L_15)
	.align		4
.L_15:
        /*001c*/ 	.word	index@(_ZN7cutlass13device_kernelINS_4gemm6kernel13GemmUniversalIN4cute5tupleIJiiiiEEENS1_10collective13CollectiveMmaINS1_43MainloopSm90TmaGmmaWarpSpecializedSparseFP8ILi21ENS5_IJNS4_1CILi2EEENSA_ILi1EEESC_EEENS1_32KernelTmaWarpSpecializedPingpongEEENS5_IJNSA_ILi64EEENSA_ILi128EEESG_EEENS_12float_e4m3_tENS5_IJNS4_6LayoutINS5_IJiNS5_IJSB_iEEEiEEENS5_IJlNS5_IJSC_SB_EEElEEEEENSK_INS5_IJNS5_IJSG_iEEESQ_iEEENS5_IJNS5_IJSG_NSA_ILi4096EEEEEENS5_IJSC_lEEElEEEEEEEESJ_NS5_IJlSC_lEEENS4_8TiledMMAINS4_8MMA_AtomIJNS4_4SM904GMMA6SPARSE32GMMA_64x128x64_F32E4M3E4M3_SS_TNILNS12_7ScaleInE1ELS15_1ELNS12_9SparseSelE0EEEEEENSK_INS5_IJSC_SC_SC_EEENS5_IJNSA_ILi0EEES1A_S1A_EEEEENS5_IJNS4_10UnderscoreES1D_S1D_EEEEENS4_13SM90_TMA_LOADENS4_14ComposedLayoutINS4_7SwizzleILi1ELi4ELi3EEENS4_25smem_sparse_ptr_flag_bitsILi2ELi8EEENSK_INS5_IJNS5_IJSC_NSA_ILi8EEEEEENS5_IJSB_NSA_ILi32EEEEEEEEENS5_IJNS5_IJS1A_SG_EEESN_EEEEEEEvNS4_8identityENS4_23SM90_TMA_LOAD_MULTICASTENS1H_INS1I_ILi2ELi4ELi3EEENS4_18smem_ptr_flag_bitsILi8EEENSK_INS5_IJS1M_SG_EEENS5_IJSG_SC_EEEEEEEvS1V_EENS_8epilogue10collective6detail29Sm90TmaWarpSpecializedAdapterINS26_15DefaultEpilogueIfNS5_IJSC_llEEES2A_NS25_6thread17LinearCombinationIfLi1EffLNS2B_9ScaleType4KindE0ELNS_15FloatRoundStyleE2EfEENS1_15EpilogueDefaultEEEEEvvEEEEvNT_6ParamsE)
        /*0020*/ 	.word	0x00000000
.L_16:


//--------------------- .nv.compat                --------------------------
	.section	.nv.compat,"",@"SHT_CUDA_COMPAT_INFO"
	.align	4
        /*0000*/ 	.byte	0x02, 0x09, 0x01, 0x00, 0x02, 0x02, 0x04, 0x00, 0x02, 0x05, 0x05, 0x00, 0x03, 0x07, 0x01, 0x01
        /*0010*/ 	.byte	0x02, 0x03, 0x01, 0x00, 0x02, 0x06, 0x01, 0x00, 0x04, 0x0b, 0x08, 0x00, 0x00, 0x00, 0x00, 0x00
        /*0020*/ 	.byte	0x00, 0x00, 0x00, 0x00


//--------------------- .nv.info._ZN7cutlass13device_kernelINS_4gemm6kernel13GemmUniversalIN4cute5tupleIJiiiiEEENS1_10collective13CollectiveMmaINS1_43MainloopSm90TmaGmmaWarpSpecializedSparseFP8ILi21ENS5_IJNS4_1CILi2EEENSA_ILi1EEESC_EEENS1_32KernelTmaWarpSpecializedPingpongEEENS5_IJNSA_ILi64EEENSA_ILi128EEESG_EEENS_12float_e4m3_tENS5_IJNS4_6LayoutINS5_IJiNS5_IJSB_iEEEiEEENS5_IJlNS5_IJSC_SB_EEElEEEEENSK_INS5_IJNS5_IJSG_iEEESQ_iEEENS5_IJNS5_IJSG_NSA_ILi4096EEEEEENS5_IJSC_lEEElEEEEEEEESJ_NS5_IJlSC_lEEENS4_8TiledMMAINS4_8MMA_AtomIJNS4_4SM904GMMA6SPARSE32GMMA_64x128x64_F32E4M3E4M3_SS_TNILNS12_7ScaleInE1ELS15_1ELNS12_9SparseSelE0EEEEEENSK_INS5_IJSC_SC_SC_EEENS5_IJNSA_ILi0EEES1A_S1A_EEEEENS5_IJNS4_10UnderscoreES1D_S1D_EEEEENS4_13SM90_TMA_LOADENS4_14ComposedLayoutINS4_7SwizzleILi1ELi4ELi3EEENS4_25smem_sparse_ptr_flag_bitsILi2ELi8EEENSK_INS5_IJNS5_IJSC_NSA_ILi8EEEEEENS5_IJSB_NSA_ILi32EEEEEEEEENS5_IJNS5_IJS1A_SG_EEESN_EEEEEEEvNS4_8identityENS4_23SM90_TMA_LOAD_MULTICASTENS1H_INS1I_ILi2ELi4ELi3EEENS4_18smem_ptr_flag_bitsILi8EEENSK_INS5_IJS1M_SG_EEENS5_IJSG_SC_EEEEEEEvS1V_EENS_8epilogue10collective6detail29Sm90TmaWarpSpecializedAdapterINS26_15DefaultEpilogueIfNS5_IJSC_llEEES2A_NS25_6thread17LinearCombinationIfLi1EffLNS2B_9ScaleType4KindE0ELNS_15FloatRoundStyleE2EfEENS1_15EpilogueDefaultEEEEEvvEEEEvNT_6ParamsE --------------------------
	.section	.nv.info._ZN7cutlass13device_kernelINS_4gemm6kernel13GemmUniversalIN4cute5tupleIJiiiiEEENS1_10collective13CollectiveMmaINS1_43MainloopSm90TmaGmmaWarpSpecializedSparseFP8ILi21ENS5_IJNS4_1CILi2EEENSA_ILi1EEESC_EEENS1_32KernelTmaWarpSpecializedPingpongEEENS5_IJNSA_ILi64EEENSA_ILi128EEESG_EEENS_12float_e4m3_tENS5_IJNS4_6LayoutINS5_IJiNS5_IJSB_iEEEiEEENS5_IJlNS5_IJSC_SB_EEElEEEEENSK_INS5_IJNS5_IJSG_iEEESQ_iEEENS5_IJNS5_IJSG_NSA_ILi4096EEEEEENS5_IJSC_lEEElEEEEEEEESJ_NS5_IJlSC_lEEENS4_8TiledMMAINS4_8MMA_AtomIJNS4_4SM904GMMA6SPARSE32GMMA_64x128x64_F32E4M3E4M3_SS_TNILNS12_7ScaleInE1ELS15_1ELNS12_9SparseSelE0EEEEEENSK_INS5_IJSC_SC_SC_EEENS5_IJNSA_ILi0EEES1A_S1A_EEEEENS5_IJNS4_10UnderscoreES1D_S1D_EEEEENS4_13SM90_TMA_LOADENS4_14ComposedLayoutINS4_7SwizzleILi1ELi4ELi3EEENS4_25smem_sparse_ptr_flag_bitsILi2ELi8EEENSK_INS5_IJNS5_IJSC_NSA_ILi8EEEEEENS5_IJSB_NSA_ILi32EEEEEEEEENS5_IJNS5_IJS1A_SG_EEESN_EEEEEEEvNS4_8identityENS4_23SM90_TMA_LOAD_MULTICASTENS1H_INS1I_ILi2ELi4ELi3EEENS4_18smem_ptr_flag_bitsILi8EEENSK_INS5_IJS1M_SG_EEENS5_IJSG_SC_EEEEEEEvS1V_EENS_8epilogue10collective6detail29Sm90TmaWarpSpecializedAdapterINS26_15DefaultEpilogueIfNS5_IJSC_llEEES2A_NS25_6thread17LinearCombinationIfLi1EffLNS2B_9ScaleType4KindE0ELNS_15FloatRoundStyleE2EfEENS1_15EpilogueDefaultEEEEEvvEEEEvNT_6ParamsE,"",@"SHT_CUDA_INFO"
	.sectionflags	@""
	.align	4


	//----- nvinfo : EIATTR_CUDA_API_VERSION
	.align		4
        /*0000*/ 	.byte	0x04, 0x37
        /*0002*/ 	.short	(.L_18 - .L_17)
.L_17:
        /*0004*/ 	.word	0x00000082


	//----- nvinfo : EIATTR_KPARAM_INFO
	.align		4
.L_18:
        /*0008*/ 	.byte	0x04, 0x17
        /*000a*/ 	.short	(.L_20 - .L_19)
.L_19:
        /*000c*/ 	.word	0x00000000
        /*0010*/ 	.short	0x0000
        /*0012*/ 	.short	0x0070
        /*0014*/ 	.byte	0x00, 0xf0, 0x01, 0x14


	//----- nvinfo : EIATTR_SPARSE_MMA_MASK
	.align		4
.L_20:
        /*0018*/ 	.byte	0x03, 0x50
        /*001a*/ 	.short	0x0001


	//----- nvinfo : EIATTR_MAXREG_COUNT
	.align		4
        /*001c*/ 	.byte	0x03, 0x1b
        /*001e*/ 	.short	0x00a8


	//----- nvinfo : EIATTR_NUM_BARRIERS
	.align		4
        /*0020*/ 	.byte	0x02, 0x4c
        /*0022*/ 	.byte	0x01
	.zero		1


	//----- nvinfo : EIATTR_MERCURY_ISA_VERSION
	.align		4
        /*0024*/ 	.byte	0x03, 0x5f
        /*0026*/ 	.short	0x0101


	//----- nvinfo : EIATTR_INT_WARP_WIDE_INSTR_OFFSETS
	.align		4
        /*0028*/ 	.byte	0x04, 0x31
        /*002a*/ 	.short	(.L_22 - .L_21)


	//   ....[0]....
.L_21:
        /*002c*/ 	.word	0x00000710


	//   ....[1]....
        /*0030*/ 	.word	0x00000820


	//   ....[2]....
        /*0034*/ 	.word	0x00000840


	//   ....[3]....
        /*0038*/ 	.word	0x00000860


	//   ....[4]....
        /*003c*/ 	.word	0x000009c0


	//   ....[5]....
        /*0040*/ 	.word	0x000009d0


	//   ....[6]....
        /*0044*/ 	.word	0x000009e0


	//   ....[7]....
        /*0048*/ 	.word	0x00000a00


	//----- nvinfo : EIATTR_COOP_GROUP_MASK_REGIDS
	.align		4
.L_22:
        /*004c*/ 	.byte	0x04, 0x29
        /*004e*/ 	.short	(.L_24 - .L_23)


	//   ....[0]....
.L_23:
        /*0050*/ 	.word	0xffffffff


	//   ....[1]....
        /*0054*/ 	.word	0xffffffff


	//   ....[2]....
        /*0058*/ 	.word	0xffffffff


	//   ....[3]....
        /*005c*/ 	.word	0xffffffff


	//   ....[4]....
        /*0060*/ 	.word	0xffffffff


	//   ....[5]....
        /*0064*/ 	.word	0xffffffff


	//   ....[6]....
        /*0068*/ 	.word	0xffffffff


	//----- nvinfo : EIATTR_COOP_GROUP_INSTR_OFFSETS
	.align		4
.L_24:
        /*006c*/ 	.byte	0x04, 0x28
        /*006e*/ 	.short	(.L_26 - .L_25)


	//   ....[0]....
.L_25:
        /*0070*/ 	.word	0x00000060


	//   ....[1]....
        /*0074*/ 	.word	0x00000070


	//   ....[2]....
        /*0078*/ 	.word	0x00000160


	//   ....[3]....
        /*007c*/ 	.word	0x00000550


	//   ....[4]....
        /*0080*/ 	.word	0x00000590


	//   ....[5]....
        /*0084*/ 	.word	0x00000620


	//   ....[6]....
        /*0088*/ 	.word	0x00000b90


	//----- nvinfo : EIATTR_REG_RECONFIG
	.align		4
.L_26:
        /*008c*/ 	.byte	0x01, 0x54
	.zero		2


	//----- nvinfo : EIATTR_MBARRIER_INSTR_OFFSETS
	.align		4
        /*0090*/ 	.byte	0x04, 0x39
        /*0092*/ 	.short	(.L_28 - .L_27)


	//   ....[0]....
.L_27:
        /*0094*/ 	.word	0x00000280
        /*0098*/ 	.word	0x000000ff
        /*009c*/ 	.word	0x00000000
        /*00a0*/ 	.short	0x0100
        /*00a2*/ 	.byte	0x08
	.zero		1


	//   ....[1]....
        /*00a4*/ 	.word	0x00000290
        /*00a8*/ 	.word	0x000000ff
        /*00ac*/ 	.word	0x000000a8
        /*00b0*/ 	.short	0x0100
        /*00b2*/ 	.byte	0x08
	.zero		1


	//   ....[2]....
        /*00b4*/ 	.word	0x000002a0
        /*00b8*/ 	.word	0x000000ff
        /*00bc*/ 	.word	0x00000008
        /*00c0*/ 	.short	0x0100
        /*00c2*/ 	.byte	0x08
	.zero		1


	//   ....[3]....
        /*00c4*/ 	.word	0x000002b0
        /*00c8*/ 	.word	0x000000ff
        /*00cc*/ 	.word	0x000000b0
        /*00d0*/ 	.short	0x0100
        /*00d2*/ 	.byte	0x08
	.zero		1


	//   ....[4]....
        /*00d4*/ 	.word	0x000002c0
        /*00d8*/ 	.word	0x000000ff
        /*00dc*/ 	.word	0x00000010
        /*00e0*/ 	.short	0x0100
        /*00e2*/ 	.byte	0x08
	.zero		1


	//   ....[5]....
        /*00e4*/ 	.word	0x000002d0
        /*00e8*/ 	.word	0x000000ff
        /*00ec*/ 	.word	0x000000b8
        /*00f0*/ 	.short	0x0100
        /*00f2*/ 	.byte	0x08
	.zero		1


	//   ....[6]....
        /*00f4*/ 	.word	0x000002e0
        /*00f8*/ 	.word	0x000000ff
        /*00fc*/ 	.word	0x00000018
        /*0100*/ 	.short	0x0100
        /*0102*/ 	.byte	0x08
	.zero		1


	//   ....[7]....
        /*0104*/ 	.word	0x000002f0
        /*0108*/ 	.word	0x000000ff
        /*010c*/ 	.word	0x000000c0
        /*0110*/ 	.short	0x0100
        /*0112*/ 	.byte	0x08
	.zero		1


	//   ....[8]....
        /*0114*/ 	.word	0x00000300
        /*0118*/ 	.word	0x000000ff
        /*011c*/ 	.word	0x00000020
        /*0120*/ 	.short	0x0100
        /*0122*/ 	.byte	0x08
	.zero		1


	//   ....[9]....
        /*0124*/ 	.word	0x00000310
        /*0128*/ 	.word	0x000000ff
        /*012c*/ 	.word	0x000000c8
        /*0130*/ 	.short	0x0100
        /*0132*/ 	.byte	0x08
	.zero		1


	//   ....[10]....
        /*0134*/ 	.word	0x00000320
        /*0138*/ 	.word	0x000000ff
        /*013c*/ 	.word	0x00000028
        /*0140*/ 	.short	0x0100
        /*0142*/ 	.byte	0x08
	.zero		1


	//   ....[11]....
        /*0144*/ 	.word	0x00000330
        /*0148*/ 	.word	0x000000ff
        /*014c*/ 	.word	0x000000d0
        /*0150*/ 	.short	0x0100
        /*0152*/ 	.byte	0x08
	.zero		1


	//   ....[12]....
        /*0154*/ 	.word	0x00000340
        /*0158*/ 	.word	0x000000ff
        /*015c*/ 	.word	0x00000030
        /*0160*/ 	.short	0x0100
        /*0162*/ 	.byte	0x08
	.zero		1


	//   ....[13]....
        /*0164*/ 	.word	0x00000350
        /*0168*/ 	.word	0x000000ff
        /*016c*/ 	.word	0x000000d8
        /*0170*/ 	.short	0x0100
        /*0172*/ 	.byte	0x08
	.zero		1


	//   ....[14]....
        /*0174*/ 	.word	0x00000360
        /*0178*/ 	.word	0x000000ff
        /*017c*/ 	.word	0x00000038
        /*0180*/ 	.short	0x0100
        /*0182*/ 	.byte	0x08
	.zero		1


	//   ....[15]....
        /*0184*/ 	.word	0x00000370
        /*0188*/ 	.word	0x000000ff
        /*018c*/ 	.word	0x000000e0
        /*0190*/ 	.short	0x0100
        /*0192*/ 	.byte	0x08
	.zero		1


	//   ....[16]....
        /*0194*/ 	.word	0x00000380
        /*0198*/ 	.word	0x000000ff
        /*019c*/ 	.word	0x00000040
        /*01a0*/ 	.short	0x0100
        /*01a2*/ 	.byte	0x08
	.zero		1


	//   ....[17]....
        /*01a4*/ 	.word	0x00000390
        /*01a8*/ 	.word	0x000000ff
        /*01ac*/ 	.word	0x000000e8
        /*01b0*/ 	.short	0x0100
        /*01b2*/ 	.byte	0x08
	.zero		1


	//   ....[18]....
        /*01b4*/ 	.word	0x000003a0
        /*01b8*/ 	.word	0x000000ff
        /*01bc*/ 	.word	0x00000048
        /*01c0*/ 	.short	0x0100
        /*01c2*/ 	.byte	0x08
	.zero		1


	//   ....[19]....
        /*01c4*/ 	.word	0x000003b0
        /*01c8*/ 	.word	0x000000ff
        /*01cc*/ 	.word	0x000000f0
        /*01d0*/ 	.short	0x0100
        /*01d2*/ 	.byte	0x08
	.zero		1


	//   ....[20]....
        /*01d4*/ 	.word	0x000003c0
        /*01d8*/ 	.word	0x000000ff
        /*01dc*/ 	.word	0x00000050
        /*01e0*/ 	.short	0x0100
        /*01e2*/ 	.byte	0x08
	.zero		1


	//   ....[21]....
        /*01e4*/ 	.word	0x000003d0
        /*01e8*/ 	.word	0x000000ff
        /*01ec*/ 	.word	0x000000f8
        /*01f0*/ 	.short	0x0100
        /*01f2*/ 	.byte	0x08
	.zero		1


	//   ....[22]....
        /*01f4*/ 	.word	0x000003e0
        /*01f8*/ 	.word	0x000000ff
        /*01fc*/ 	.word	0x00000058
        /*0200*/ 	.short	0x0100
        /*0202*/ 	.byte	0x08
	.zero		1


	//   ....[23]....
        /*0204*/ 	.word	0x000003f0
        /*0208*/ 	.word	0x000000ff
        /*020c*/ 	.word	0x00000100
        /*0210*/ 	.short	0x0100
        /*0212*/ 	.byte	0x08
	.zero		1


	//   ....[24]....
        /*0214*/ 	.word	0x00000400
        /*0218*/ 	.word	0x000000ff
        /*021c*/ 	.word	0x00000060
        /*0220*/ 	.short	0x0100
        /*0222*/ 	.byte	0x08
	.zero		1


	//   ....[25]....
        /*0224*/ 	.word	0x00000410
        /*0228*/ 	.word	0x000000ff
        /*022c*/ 	.word	0x00000108
        /*0230*/ 	.short	0x0100
        /*0232*/ 	.byte	0x08
	.zero		1


	//   ....[26]....
        /*0234*/ 	.word	0x00000420
        /*0238*/ 	.word	0x000000ff
        /*023c*/ 	.word	0x00000068
        /*0240*/ 	.short	0x0100
        /*0242*/ 	.byte	0x08
	.zero		1


	//   ....[27]....
        /*0244*/ 	.word	0x00000430
        /*0248*/ 	.word	0x000000ff
        /*024c*/ 	.word	0x00000110
        /*0250*/ 	.short	0x0100
        /*0252*/ 	.byte	0x08
	.zero		1


	//   ....[28]....
        /*0254*/ 	.word	0x00000440
        /*0258*/ 	.word	0x000000ff
        /*025c*/ 	.word	0x00000070
        /*0260*/ 	.short	0x0100
        /*0262*/ 	.byte	0x08
	.zero		1


	//   ....[29]....
        /*0264*/ 	.word	0x00000450
        /*0268*/ 	.word	0x000000ff
        /*026c*/ 	.word	0x00000118
        /*0270*/ 	.short	0x0100
        /*0272*/ 	.byte	0x08
	.zero		1


	//   ....[30]....
        /*0274*/ 	.word	0x00000460
        /*0278*/ 	.word	0x000000ff
        /*027c*/ 	.word	0x00000078
        /*0280*/ 	.short	0x0100
        /*0282*/ 	.byte	0x08
	.zero		1


	//   ....[31]....
        /*0284*/ 	.word	0x00000470
        /*0288*/ 	.word	0x000000ff
        /*028c*/ 	.word	0x00000120
        /*0290*/ 	.short	0x0100
        /*0292*/ 	.byte	0x08
	.zero		1


	//   ....[32]....
        /*0294*/ 	.word	0x00000480
        /*0298*/ 	.word	0x000000ff
        /*029c*/ 	.word	0x00000080
        /*02a0*/ 	.short	0x0100
        /*02a2*/ 	.byte	0x08
	.zero		1


	//   ....[33]....
        /*02a4*/ 	.word	0x00000490
        /*02a8*/ 	.word	0x000000ff
        /*02ac*/ 	.word	0x00000128
        /*02b0*/ 	.short	0x0100
        /*02b2*/ 	.byte	0x08
	.zero		1


	//   ....[34]....
        /*02b4*/ 	.word	0x000004a0
        /*02b8*/ 	.word	0x000000ff
        /*02bc*/ 	.word	0x00000088
        /*02c0*/ 	.short	0x0100
        /*02c2*/ 	.byte	0x08
	.zero		1


	//   ....[35]....
        /*02c4*/ 	.word	0x000004b0
        /*02c8*/ 	.word	0x000000ff
        /*02cc*/ 	.word	0x00000130
        /*02d0*/ 	.short	0x0100
        /*02d2*/ 	.byte	0x08
	.zero		1


	//   ....[36]....
        /*02d4*/ 	.word	0x000004c0
        /*02d8*/ 	.word	0x000000ff
        /*02dc*/ 	.word	0x00000090
        /*02e0*/ 	.short	0x0100
        /*02e2*/ 	.byte	0x08
	.zero		1


	//   ....[37]....
        /*02e4*/ 	.word	0x000004d0
        /*02e8*/ 	.word	0x000000ff
        /*02ec*/ 	.word	0x00000138
        /*02f0*/ 	.short	0x0100
        /*02f2*/ 	.byte	0x08
	.zero		1


	//   ....[38]....
        /*02f4*/ 	.word	0x000004e0
        /*02f8*/ 	.word	0x000000ff
        /*02fc*/ 	.word	0x00000098
        /*0300*/ 	.short	0x0100
        /*0302*/ 	.byte	0x08
	.zero		1


	//   ....[39]....
        /*0304*/ 	.word	0x000004f0
        /*0308*/ 	.word	0x000000ff
        /*030c*/ 	.word	0x00000140
        /*0310*/ 	.short	0x0100
        /*0312*/ 	.byte	0x08
	.zero		1


	//   ....[40]....
        /*0314*/ 	.word	0x00000500
        /*0318*/ 	.word	0x000000ff
        /*031c*/ 	.word	0x000000a0
        /*0320*/ 	.short	0x0100
        /*0322*/ 	.byte	0x08
	.zero		1


	//   ....[41]....
        /*0324*/ 	.word	0x00000510
        /*0328*/ 	.word	0x000000ff
        /*032c*/ 	.word	0x00000148
        /*0330*/ 	.short	0x0100
        /*0332*/ 	.byte	0x08
	.zero		1


	//   ....[42]....
        /*0334*/ 	.word	0x00000a50
        /*0338*/ 	.word	0x000000ff
        /*033c*/ 	.word	0x00000180
        /*0340*/ 	.short	0x0100
        /*0342*/ 	.byte	0x08
	.zero		1


	//   ....[43]....
        /*0344*/ 	.word	0x00000af0
        /*0348*/ 	.word	0x000000ff
        /*034c*/ 	.word	0x00000188
        /*0350*/ 	.short	0x0100
        /*0352*/ 	.byte	0x08
	.zero		1


	//   ....[44]....
        /*0354*/ 	.word	0x00000b10
        /*0358*/ 	.word	0x000000ff
        /*035c*/ 	.word	0x00000160
        /*0360*/ 	.short	0x0100
        /*0362*/ 	.byte	0x09
	.zero		1


	//   ....[45]....
        /*0364*/ 	.word	0x00000b20
        /*0368*/ 	.word	0x000000ff
        /*036c*/ 	.word	0x00000168
        /*0370*/ 	.short	0x0100
        /*0372*/ 	.byte	0x09
	.zero		1


	//   ....[46]....
        /*0374*/ 	.word	0x00000b30
        /*0378*/ 	.word	0x000000ff
        /*037c*/ 	.word	0x00000170
        /*0380*/ 	.short	0x0100
        /*0382*/ 	.byte	0x09
	.zero		1


	//   ....[47]....
        /*0384*/ 	.word	0x00000b40
        /*0388*/ 	.word	0x000000ff
        /*038c*/ 	.word	0x00000178
        /*0390*/ 	.short	0x0100
        /*0392*/ 	.byte	0x09
	.zero		1


	//   ....[48]....
        /*0394*/ 	.word	0x00001980
        /*0398*/ 	.word	0x000000ff
        /*039c*/ 	.word	0xfffffff8
        /*03a0*/ 	.short	0x010a
        /*03a2*/ 	.byte	0x0d
	.zero		1


	//   ....[49]....
        /*03a4*/ 	.word	0x00002090
        /*03a8*/ 	.word	0x000000ff
        /*03ac*/ 	.word	0x00000000
        /*03b0*/ 	.short	0x010a
        /*03b2*/ 	.byte	0x08
	.zero		1


	//   ....[50]....
        /*03b4*/ 	.word	0x000020d0
        /*03b8*/ 	.word	0x000000ff
        /*03bc*/ 	.word	0x00000000
        /*03c0*/ 	.short	0x010a
        /*03c2*/ 	.byte	0x08
	.zero		1


	//   ....[51]....
        /*03c4*/ 	.word	0x00002720
        /*03c8*/ 	.word	0x000000d4
        /*03cc*/ 	.word	0x00000000
        /*03d0*/ 	.short	0x0101
        /*03d2*/ 	.byte	0x3f
	.zero		1


	//   ....[52]....
        /*03d4*/ 	.word	0x00002ca0
        /*03d8*/ 	.word	0x0000005f
        /*03dc*/ 	.word	0x00000000
        /*03e0*/ 	.short	0x0101
        /*03e2*/ 	.byte	0x14
	.zero		1


	//   ....[53]....
        /*03e4*/ 	.word	0x00002d00
        /*03e8*/ 	.word	0x000000ff
        /*03ec*/ 	.word	0x00000008
        /*03f0*/ 	.short	0x010a
        /*03f2*/ 	.byte	0x0d
	.zero		1


	//   ....[54]....
        /*03f4*/ 	.word	0x00007960
        /*03f8*/ 	.word	0x00000004
        /*03fc*/ 	.word	0x00000000
        /*0400*/ 	.short	0x0101
        /*0402*/ 	.byte	0x14
	.zero		1


	//   ....[55]....
        /*0404*/ 	.word	0x000082a0
        /*0408*/ 	.word	0x00000014
        /*040c*/ 	.word	0x000000a8
        /*0410*/ 	.short	0x010a
        /*0412*/ 	.byte	0x3f
	.zero		1


	//   ....[56]....
        /*0414*/ 	.word	0x00008770
        /*0418*/ 	.word	0x0000000a
        /*041c*/ 	.word	0x00000188
        /*0420*/ 	.short	0x0101
        /*0422*/ 	.byte	0x3f
	.zero		1


	//   ....[57]....
        /*0424*/ 	.word	0x00008e90
        /*0428*/ 	.word	0x00000005
        /*042c*/ 	.word	0x00000000
        /*0430*/ 	.short	0x010a
        /*0432*/ 	.byte	0x3f
	.zero		1


	//   ....[58]....
        /*0434*/ 	.word	0x00008f10
        /*0438*/ 	.word	0x00000007
        /*043c*/ 	.word	0x00000000
        /*0440*/ 	.short	0x010a
        /*0442*/ 	.byte	0x3f
	.zero		1


	//   ....[59]....
        /*0444*/ 	.word	0x00008fa0
        /*0448*/ 	.word	0x00000006
        /*044c*/ 	.word	0x00000000
        /*0450*/ 	.short	0x010a
        /*0452*/ 	.byte	0x3f
	.zero		1


	//   ....[60]....
        /*0454*/ 	.word	0x00009030
        /*0458*/ 	.word	0x00000009
        /*045c*/ 	.word	0x00000000
        /*0460*/ 	.short	0x010a
        /*0462*/ 	.byte	0x3f
	.zero		1


	//   ....[61]....
        /*0464*/ 	.word	0x000090c0
        /*0468*/ 	.word	0x00000006
        /*046c*/ 	.word	0x00000000
        /*0470*/ 	.short	0x010a
        /*0472*/ 	.byte	0x3f
	.zero		1


	//   ....[62]....
        /*0474*/ 	.word	0x00009150
        /*0478*/ 	.word	0x00000009
        /*047c*/ 	.word	0x00000000
        /*0480*/ 	.short	0x010a
        /*0482*/ 	.byte	0x3f
	.zero		1


	//   ....[63]....
        /*0484*/ 	.word	0x000091e0
        /*0488*/ 	.word	0x00000006
        /*048c*/ 	.word	0x00000000
        /*0490*/ 	.short	0x010a
        /*0492*/ 	.byte	0x3f
	.zero		1


	//   ....[64]....
        /*0494*/ 	.word	0x00009270
        /*0498*/ 	.word	0x00000009
        /*049c*/ 	.word	0x00000000
        /*04a0*/ 	.short	0x010a
        /*04a2*/ 	.byte	0x3f
	.zero		1


	//   ....[65]....
        /*04a4*/ 	.word	0x00009300
        /*04a8*/ 	.word	0x00000006
        /*04ac*/ 	.word	0x00000000
        /*04b0*/ 	.short	0x010a
        /*04b2*/ 	.byte	0x3f
	.zero		1


	//   ....[66]....
        /*04b4*/ 	.word	0x00009390
        /*04b8*/ 	.word	0x00000009
        /*04bc*/ 	.word	0x00000000
        /*04c0*/ 	.short	0x010a
        /*04c2*/ 	.byte	0x3f
	.zero		1


	//   ....[67]....
        /*04c4*/ 	.word	0x00009420
        /*04c8*/ 	.word	0x00000006
        /*04cc*/ 	.word	0x00000000
        /*04d0*/ 	.short	0x010a
        /*04d2*/ 	.byte	0x3f
	.zero		1


	//   ....[68]....
        /*04d4*/ 	.word	0x000094b0
        /*04d8*/ 	.word	0x00000009
        /*04dc*/ 	.word	0x00000000
        /*04e0*/ 	.short	0x010a
        /*04e2*/ 	.byte	0x3f
	.zero		1


	//   ....[69]....
        /*04e4*/ 	.word	0x00009540
        /*04e8*/ 	.word	0x00000006
        /*04ec*/ 	.word	0x00000000
        /*04f0*/ 	.short	0x010a
        /*04f2*/ 	.byte	0x3f
	.zero		1


	//   ....[70]....
        /*04f4*/ 	.word	0x000095d0
        /*04f8*/ 	.word	0x00000009
        /*04fc*/ 	.word	0x00000000
        /*0500*/ 	.short	0x010a
        /*0502*/ 	.byte	0x3f
	.zero		1


	//   ....[71]....
        /*0504*/ 	.word	0x00009660
        /*0508*/ 	.word	0x00000006
        /*050c*/ 	.word	0x00000000
        /*0510*/ 	.short	0x010a
        /*0512*/ 	.byte	0x3f
	.zero		1


	//   ....[72]....
        /*0514*/ 	.word	0x000096f0
        /*0518*/ 	.word	0x00000009
        /*051c*/ 	.word	0x00000000
        /*0520*/ 	.short	0x010a
        /*0522*/ 	.byte	0x3f
	.zero		1


	//   ....[73]....
        /*0524*/ 	.word	0x00009780
        /*0528*/ 	.word	0x00000006
        /*052c*/ 	.word	0x00000000
        /*0530*/ 	.short	0x010a
        /*0532*/ 	.byte	0x3f
	.zero		1


	//   ....[74]....
        /*0534*/ 	.word	0x00009810
        /*0538*/ 	.word	0x00000009
        /*053c*/ 	.word	0x00000000
        /*0540*/ 	.short	0x010a
        /*0542*/ 	.byte	0x3f
	.zero		1


	//   ....[75]....
        /*0544*/ 	.word	0x000098a0
        /*0548*/ 	.word	0x00000008
        /*054c*/ 	.word	0x00000000
        /*0550*/ 	.short	0x010a
        /*0552*/ 	.byte	0x3f
	.zero		1


	//   ....[76]....
        /*0554*/ 	.word	0x00009930
        /*0558*/ 	.word	0x0000000b
        /*055c*/ 	.word	0x00000000
        /*0560*/ 	.short	0x010a
        /*0562*/ 	.byte	0x3f
	.zero		1


	//   ....[77]....
        /*0564*/ 	.word	0x000099c0
        /*0568*/ 	.word	0x00000003
        /*056c*/ 	.word	0x00000000
        /*0570*/ 	.short	0x010a
        /*0572*/ 	.byte	0x3f
	.zero		1


	//   ....[78]....
        /*0574*/ 	.word	0x00009a30
        /*0578*/ 	.word	0x00000018
        /*057c*/ 	.word	0xfffffff8
        /*0580*/ 	.short	0x010a
        /*0582*/ 	.byte	0x3f
	.zero		1


	//   ....[79]....
        /*0584*/ 	.word	0x00009a90
        /*0588*/ 	.word	0x000000d4
        /*058c*/ 	.word	0x00000000
        /*0590*/ 	.short	0x010a
        /*0592*/ 	.byte	0x3f
	.zero		1


	//   ....[80]....
        /*0594*/ 	.word	0x00009af0
        /*0598*/ 	.word	0x00000018
        /*059c*/ 	.word	0x00000008
        /*05a0*/ 	.short	0x010a
        /*05a2*/ 	.byte	0x3f
	.zero		1


	//   ....[81]....
        /*05a4*/ 	.word	0x00009bc0
        /*05a8*/ 	.word	0x00000014
        /*05ac*/ 	.word	0x000000a8
        /*05b0*/ 	.short	0x010a
        /*05b2*/ 	.byte	0x3f
	.zero		1


	//   ....[82]....
        /*05b4*/ 	.word	0x00009ca0
        /*05b8*/ 	.word	0x00000005
        /*05bc*/ 	.word	0x00000000
        /*05c0*/ 	.short	0x010a
        /*05c2*/ 	.byte	0x3f
	.zero		1


	//   ....[83]....
        /*05c4*/ 	.word	0x00009cf0
        /*05c8*/ 	.word	0x00000007
        /*05cc*/ 	.word	0x00000000
        /*05d0*/ 	.short	0x010a
        /*05d2*/ 	.byte	0x3f
	.zero		1


	//   ....[84]....
        /*05d4*/ 	.word	0x00009d40
        /*05d8*/ 	.word	0x00000006
        /*05dc*/ 	.word	0x00000000
        /*05e0*/ 	.short	0x010a
        /*05e2*/ 	.byte	0x3f
	.zero		1


	//   ....[85]....
        /*05e4*/ 	.word	0x00009d90
        /*05e8*/ 	.word	0x00000009
        /*05ec*/ 	.word	0x00000000
        /*05f0*/ 	.short	0x010a
        /*05f2*/ 	.byte	0x3f
	.zero		1


	//   ....[86]....
        /*05f4*/ 	.word	0x00009de0
        /*05f8*/ 	.word	0x00000006
        /*05fc*/ 	.word	0x00000000
        /*0600*/ 	.short	0x010a
        /*0602*/ 	.byte	0x3f
	.zero		1


	//   ....[87]....
        /*0604*/ 	.word	0x00009e30
        /*0608*/ 	.word	0x00000009
        /*060c*/ 	.word	0x00000000
        /*0610*/ 	.short	0x010a
        /*0612*/ 	.byte	0x3f
	.zero		1


	//   ....[88]....
        /*0614*/ 	.word	0x00009e80
        /*0618*/ 	.word	0x00000006
        /*061c*/ 	.word	0x00000000
        /*0620*/ 	.short	0x010a
        /*0622*/ 	.byte	0x3f
	.zero		1


	//   ....[89]....
        /*0624*/ 	.word	0x00009ed0
        /*0628*/ 	.word	0x00000009
        /*062c*/ 	.word	0x00000000
        /*0630*/ 	.short	0x010a
        /*0632*/ 	.byte	0x3f
	.zero		1


	//   ....[90]....
        /*0634*/ 	.word	0x00009f20
        /*0638*/ 	.word	0x00000006
        /*063c*/ 	.word	0x00000000
        /*0640*/ 	.short	0x010a
        /*0642*/ 	.byte	0x3f
	.zero		1


	//   ....[91]....
        /*0644*/ 	.word	0x00009f70
        /*0648*/ 	.word	0x00000009
        /*064c*/ 	.word	0x00000000
        /*0650*/ 	.short	0x010a
        /*0652*/ 	.byte	0x3f
	.zero		1


	//   ....[92]....
        /*0654*/ 	.word	0x00009fc0
        /*0658*/ 	.word	0x00000006
        /*065c*/ 	.word	0x00000000
        /*0660*/ 	.short	0x010a
        /*0662*/ 	.byte	0x3f
	.zero		1


	//   ....[93]....
        /*0664*/ 	.word	0x0000a010
        /*0668*/ 	.word	0x00000009
        /*066c*/ 	.word	0x00000000
        /*0670*/ 	.short	0x010a
        /*0672*/ 	.byte	0x3f
	.zero		1


	//   ....[94]....
        /*0674*/ 	.word	0x0000a060
        /*0678*/ 	.word	0x00000006
        /*067c*/ 	.word	0x00000000
        /*0680*/ 	.short	0x010a
        /*0682*/ 	.byte	0x3f
	.zero		1


	//   ....[95]....
        /*0684*/ 	.word	0x0000a0b0
        /*0688*/ 	.word	0x00000009
        /*068c*/ 	.word	0x00000000
        /*0690*/ 	.short	0x010a
        /*0692*/ 	.byte	0x3f
	.zero		1


	//   ....[96]....
        /*0694*/ 	.word	0x0000a100
        /*0698*/ 	.word	0x00000006
        /*069c*/ 	.word	0x00000000
        /*06a0*/ 	.short	0x010a
        /*06a2*/ 	.byte	0x3f
	.zero		1


	//   ....[97]....
        /*06a4*/ 	.word	0x0000a150
        /*06a8*/ 	.word	0x00000009
        /*06ac*/ 	.word	0x00000000
        /*06b0*/ 	.short	0x010a
        /*06b2*/ 	.byte	0x3f
	.zero		1


	//   ....[98]....
        /*06b4*/ 	.word	0x0000a1a0
        /*06b8*/ 	.word	0x00000006
        /*06bc*/ 	.word	0x00000000
        /*06c0*/ 	.short	0x010a
        /*06c2*/ 	.byte	0x3f
	.zero		1


	//   ....[99]....
        /*06c4*/ 	.word	0x0000a1f0
        /*06c8*/ 	.word	0x00000009
        /*06cc*/ 	.word	0x00000000
        /*06d0*/ 	.short	0x010a
        /*06d2*/ 	.byte	0x3f
	.zero		1


	//   ....[100]....
        /*06d4*/ 	.word	0x0000a240
        /*06d8*/ 	.word	0x00000008
        /*06dc*/ 	.word	0x00000000
        /*06e0*/ 	.short	0x010a
        /*06e2*/ 	.byte	0x3f
	.zero		1


	//   ....[101]....
        /*06e4*/ 	.word	0x0000a290
        /*06e8*/ 	.word	0x0000000b
        /*06ec*/ 	.word	0x00000000
        /*06f0*/ 	.short	0x010a
        /*06f2*/ 	.byte	0x3f
	.zero		1


	//----- nvinfo : EIATTR_NUM_MBARRIERS
	.align		4
.L_28:
        /*06f4*/ 	.byte	0x03, 0x38
        /*06f6*/ 	.short	0x0030


	//----- nvinfo : EIATTR_EXIT_INSTR_OFFSETS
	.align		4
        /*06f8*/ 	.byte	0x04, 0x1c
        /*06fa*/ 	.short	(.L_30 - .L_29)


	//   ....[0]....
.L_29:
        /*06fc*/ 	.word	0x00001600


	//   ....[1]....
        /*0700*/ 	.word	0x00001660


	//   ....[2]....
        /*0704*/ 	.word	0x00007f70


	//   ....[3]....
        /*0708*/ 	.word	0x00007fa0


	//   ....[4]....
        /*070c*/ 	.word	0x00009a10


	//----- nvinfo : EIATTR_MAX_THREADS
	.align		4
.L_30:
        /*0710*/ 	.byte	0x04, 0x05
        /*0712*/ 	.short	(.L_32 - .L_31)
.L_31:
        /*0714*/ 	.word	0x00000180
        /*0718*/ 	.word	0x00000001
        /*071c*/ 	.word	0x00000001


	//----- nvinfo : EIATTR_CRS_STACK_SIZE
	.align		4
.L_32:
        /*0720*/ 	.byte	0x04, 0x1e
        /*0722*/ 	.short	(.L_34 - .L_33)
.L_33:
        /*0724*/ 	.word	0x00000000


	//----- nvinfo : EIATTR_CBANK_PARAM_SIZE
	.align		4
.L_34:
        /*0728*/ 	.byte	0x03, 0x19
        /*072a*/ 	.short	0x0570


	//----- nvinfo : EIATTR_PARAM_CBANK
	.align		4
        /*072c*/ 	.byte	0x04, 0x0a
        /*072e*/ 	.short	(.L_36 - .L_35)
	.align		4
.L_35:
        /*0730*/ 	.word	index@(.nv.constant0._ZN7cutlass13device_kernelINS_4gemm6kernel13GemmUniversalIN4cute5tupleIJiiiiEEENS1_10collective13CollectiveMmaINS1_43MainloopSm90TmaGmmaWarpSpecializedSparseFP8ILi21ENS5_IJNS4_1CILi2EEENSA_ILi1EEESC_EEENS1_32KernelTmaWarpSpecializedPingpongEEENS5_IJNSA_ILi64EEENSA_ILi128EEESG_EEENS_12float_e4m3_tENS5_IJNS4_6LayoutINS5_IJiNS5_IJSB_iEEEiEEENS5_IJlNS5_IJSC_SB_EEElEEEEENSK_INS5_IJNS5_IJSG_iEEESQ_iEEENS5_IJNS5_IJSG_NSA_ILi4096EEEEEENS5_IJSC_lEEElEEEEEEEESJ_NS5_IJlSC_lEEENS4_8TiledMMAINS4_8MMA_AtomIJNS4_4SM904GMMA6SPARSE32GMMA_64x128x64_F32E4M3E4M3_SS_TNILNS12_7ScaleInE1ELS15_1ELNS12_9SparseSelE0EEEEEENSK_INS5_IJSC_SC_SC_EEENS5_IJNSA_ILi0EEES1A_S1A_EEEEENS5_IJNS4_10UnderscoreES1D_S1D_EEEEENS4_13SM90_TMA_LOADENS4_14ComposedLayoutINS4_7SwizzleILi1ELi4ELi3EEENS4_25smem_sparse_ptr_flag_bitsILi2ELi8EEENSK_INS5_IJNS5_IJSC_NSA_ILi8EEEEEENS5_IJSB_NSA_ILi32EEEEEEEEENS5_IJNS5_IJS1A_SG_EEESN_EEEEEEEvNS4_8identityENS4_23SM90_TMA_LOAD_MULTICASTENS1H_INS1I_ILi2ELi4ELi3EEENS4_18smem_ptr_flag_bitsILi8EEENSK_INS5_IJS1M_SG_EEENS5_IJSG_SC_EEEEEEEvS1V_EENS_8epilogue10collective6detail29Sm90TmaWarpSpecializedAdapterINS26_15DefaultEpilogueIfNS5_IJSC_llEEES2A_NS25_6thread17LinearCombinationIfLi1EffLNS2B_9ScaleType4KindE0ELNS_15FloatRoundStyleE2EfEENS1_15EpilogueDefaultEEEEEvvEEEEvNT_6ParamsE)
        /*0734*/ 	.short	0x0210
        /*0736*/ 	.short	0x0570


	//----- nvinfo : EIATTR_SW_WAR
	.align		4
.L_36:
        /*0738*/ 	.byte	0x04, 0x36
        /*073a*/ 	.short	(.L_38 - .L_37)
.L_37:
        /*073c*/ 	.word	0x00000008
.L_38:


//--------------------- .nv.callgraph             --------------------------
	.section	.nv.callgraph,"",@"SHT_CUDA_CALLGRAPH"
	.align	4
	.sectionentsize	8
	.align		4
        /*0000*/ 	.word	0x00000000
	.align		4
        /*0004*/ 	.word	0xffffffff
	.align		4
        /*0008*/ 	.word	0x00000000
	.align		4
        /*000c*/ 	.word	0xfffffffe
	.align		4
        /*0010*/ 	.word	0x00000000
	.align		4
        /*0014*/ 	.word	0xfffffffd
	.align		4
        /*0018*/ 	.word	0x00000000
	.align		4
        /*001c*/ 	.word	0xfffffffc


//--------------------- .nv.constant4             --------------------------
	.section	.nv.constant4,"a",@progbits
	.align	8
	.align		8
.nv.constant4:
        /*0000*/ 	.dword	_ZN39_INTERNAL_c62c62fb_4_k_cu_b4e247d9_31064cuda3std3__45__cpo5beginE
	.align		8
        /*0008*/ 	.dword	_ZN39_INTERNAL_c62c62fb_4_k_cu_b4e247d9_31064cuda3std3__45__cpo3endE
	.align		8
        /*0010*/ 	.dword	_ZN39_INTERNAL_c62c62fb_4_k_cu_b4e247d9_31064cuda3std3__45__cpo6cbeginE
	.align		8
        /*0018*/ 	.dword	_ZN39_INTERNAL_c62c62fb_4_k_cu_b4e247d9_31064cuda3std3__45__cpo4cendE
	.align		8
        /*0020*/ 	.dword	_ZN39_INTERNAL_c62c62fb_4_k_cu_b4e247d9_31064cuda3std3__441_GLOBAL__N__c62c62fb_4_k_cu_b4e247d9_31066ignoreE
	.align		8
        /*0028*/ 	.dword	_ZN39_INTERNAL_c62c62fb_4_k_cu_b4e247d9_31064cuda3std3__419piecewise_constructE
	.align		8
        /*0030*/ 	.dword	_ZN39_INTERNAL_c62c62fb_4_k_cu_b4e247d9_31064cuda3std3__48in_placeE
	.align		8
        /*0038*/ 	.dword	_ZN39_INTERNAL_c62c62fb_4_k_cu_b4e247d9_31064cuda3std6ranges3__45__cpo4swapE
	.align		8
        /*0040*/ 	.dword	_ZN39_INTERNAL_c62c62fb_4_k_cu_b4e247d9_31064cuda3std6ranges3__45__cpo9iter_moveE
	.align		8
        /*0048*/ 	.dword	_ZN39_INTERNAL_c62c62fb_4_k_cu_b4e247d9_31064cute7productE
	.align		8
        /*0050*/ 	.dword	_ZN39_INTERNAL_c62c62fb_4_k_cu_b4e247d9_31064cute1_E


//--------------------- .text._ZN7cutlass13device_kernelINS_4gemm6kernel13GemmUniversalIN4cute5tupleIJiiiiEEENS1_10collective13CollectiveMmaINS1_43MainloopSm90TmaGmmaWarpSpecializedSparseFP8ILi21ENS5_IJNS4_1CILi2EEENSA_ILi1EEESC_EEENS1_32KernelTmaWarpSpecializedPingpongEEENS5_IJNSA_ILi64EEENSA_ILi128EEESG_EEENS_12float_e4m3_tENS5_IJNS4_6LayoutINS5_IJiNS5_IJSB_iEEEiEEENS5_IJlNS5_IJSC_SB_EEElEEEEENSK_INS5_IJNS5_IJSG_iEEESQ_iEEENS5_IJNS5_IJSG_NSA_ILi4096EEEEEENS5_IJSC_lEEElEEEEEEEESJ_NS5_IJlSC_lEEENS4_8TiledMMAINS4_8MMA_AtomIJNS4_4SM904GMMA6SPARSE32GMMA_64x128x64_F32E4M3E4M3_SS_TNILNS12_7ScaleInE1ELS15_1ELNS12_9SparseSelE0EEEEEENSK_INS5_IJSC_SC_SC_EEENS5_IJNSA_ILi0EEES1A_S1A_EEEEENS5_IJNS4_10UnderscoreES1D_S1D_EEEEENS4_13SM90_TMA_LOADENS4_14ComposedLayoutINS4_7SwizzleILi1ELi4ELi3EEENS4_25smem_sparse_ptr_flag_bitsILi2ELi8EEENSK_INS5_IJNS5_IJSC_NSA_ILi8EEEEEENS5_IJSB_NSA_ILi32EEEEEEEEENS5_IJNS5_IJS1A_SG_EEESN_EEEEEEEvNS4_8identityENS4_23SM90_TMA_LOAD_MULTICASTENS1H_INS1I_ILi2ELi4ELi3EEENS4_18smem_ptr_flag_bitsILi8EEENSK_INS5_IJS1M_SG_EEENS5_IJSG_SC_EEEEEEEvS1V_EENS_8epilogue10collective6detail29Sm90TmaWarpSpecializedAdapterINS26_15DefaultEpilogueIfNS5_IJSC_llEEES2A_NS25_6thread17LinearCombinationIfLi1EffLNS2B_9ScaleType4KindE0ELNS_15FloatRoundStyleE2EfEENS1_15EpilogueDefaultEEEEEvvEEEEvNT_6ParamsE --------------------------
	.section	.text._ZN7cutlass13device_kernelINS_4gemm6kernel13GemmUniversalIN4cute5tupleIJiiiiEEENS1_10collective13CollectiveMmaINS1_43MainloopSm90TmaGmmaWarpSpecializedSparseFP8ILi21ENS5_IJNS4_1CILi2EEENSA_ILi1EEESC_EEENS1_32KernelTmaWarpSpecializedPingpongEEENS5_IJNSA_ILi64EEENSA_ILi128EEESG_EEENS_12float_e4m3_tENS5_IJNS4_6LayoutINS5_IJiNS5_IJSB_iEEEiEEENS5_IJlNS5_IJSC_SB_EEElEEEEENSK_INS5_IJNS5_IJSG_iEEESQ_iEEENS5_IJNS5_IJSG_NSA_ILi4096EEEEEENS5_IJSC_lEEElEEEEEEEESJ_NS5_IJlSC_lEEENS4_8TiledMMAINS4_8MMA_AtomIJNS4_4SM904GMMA6SPARSE32GMMA_64x128x64_F32E4M3E4M3_SS_TNILNS12_7ScaleInE1ELS15_1ELNS12_9SparseSelE0EEEEEENSK_INS5_IJSC_SC_SC_EEENS5_IJNSA_ILi0EEES1A_S1A_EEEEENS5_IJNS4_10UnderscoreES1D_S1D_EEEEENS4_13SM90_TMA_LOADENS4_14ComposedLayoutINS4_7SwizzleILi1ELi4ELi3EEENS4_25smem_sparse_ptr_flag_bitsILi2ELi8EEENSK_INS5_IJNS5_IJSC_NSA_ILi8EEEEEENS5_IJSB_NSA_ILi32EEEEEEEEENS5_IJNS5_IJS1A_SG_EEESN_EEEEEEEvNS4_8identityENS4_23SM90_TMA_LOAD_MULTICASTENS1H_INS1I_ILi2ELi4ELi3EEENS4_18smem_ptr_flag_bitsILi8EEENSK_INS5_IJS1M_SG_EEENS5_IJSG_SC_EEEEEEEvS1V_EENS_8epilogue10collective6detail29Sm90TmaWarpSpecializedAdapterINS26_15DefaultEpilogueIfNS5_IJSC_llEEES2A_NS25_6thread17LinearCombinationIfLi1EffLNS2B_9ScaleType4KindE0ELNS_15FloatRoundStyleE2EfEENS1_15EpilogueDefaultEEEEEvvEEEEvNT_6ParamsE,"ax",@progbits
	.align	128
.text._ZN7cutlass13device_kernelINS_4gemm6kernel13GemmUniversalIN4cute5tupleIJiiiiEEENS1_10collective13CollectiveMmaINS1_43MainloopSm90TmaGmmaWarpSpecializedSparseFP8ILi21ENS5_IJNS4_1CILi2EEENSA_ILi1EEESC_EEENS1_32KernelTmaWarpSpecializedPingpongEEENS5_IJNSA_ILi64EEENSA_ILi128EEESG_EEENS_12float_e4m3_tENS5_IJNS4_6LayoutINS5_IJiNS5_IJSB_iEEEiEEENS5_IJlNS5_IJSC_SB_EEElEEEEENSK_INS5_IJNS5_IJSG_iEEESQ_iEEENS5_IJNS5_IJSG_NSA_ILi4096EEEEEENS5_IJSC_lEEElEEEEEEEESJ_NS5_IJlSC_lEEENS4_8TiledMMAINS4_8MMA_AtomIJNS4_4SM904GMMA6SPARSE32GMMA_64x128x64_F32E4M3E4M3_SS_TNILNS12_7ScaleInE1ELS15_1ELNS12_9SparseSelE0EEEEEENSK_INS5_IJSC_SC_SC_EEENS5_IJNSA_ILi0EEES1A_S1A_EEEEENS5_IJNS4_10UnderscoreES1D_S1D_EEEEENS4_13SM90_TMA_LOADENS4_14ComposedLayoutINS4_7SwizzleILi1ELi4ELi3EEENS4_25smem_sparse_ptr_flag_bitsILi2ELi8EEENSK_INS5_IJNS5_IJSC_NSA_ILi8EEEEEENS5_IJSB_NSA_ILi32EEEEEEEEENS5_IJNS5_IJS1A_SG_EEESN_EEEEEEEvNS4_8identityENS4_23SM90_TMA_LOAD_MULTICASTENS1H_INS1I_ILi2ELi4ELi3EEENS4_18smem_ptr_flag_bitsILi8EEENSK_INS5_IJS1M_SG_EEENS5_IJSG_SC_EEEEEEEvS1V_EENS_8epilogue10collective6detail29Sm90TmaWarpSpecializedAdapterINS26_15DefaultEpilogueIfNS5_IJSC_llEEES2A_NS25_6thread17LinearCombinationIfLi1EffLNS2B_9ScaleType4KindE0ELNS_15FloatRoundStyleE2EfEENS1_15EpilogueDefaultEEEEEvvEEEEvNT_6ParamsE:
        .type           _ZN7cutlass13device_kernelINS_4gemm6kernel13GemmUniversalIN4cute5tupleIJiiiiEEENS1_10collective13CollectiveMmaINS1_43MainloopSm90TmaGmmaWarpSpecializedSparseFP8ILi21ENS5_IJNS4_1CILi2EEENSA_ILi1EEESC_EEENS1_32KernelTmaWarpSpecializedPingpongEEENS5_IJNSA_ILi64EEENSA_ILi128EEESG_EEENS_12float_e4m3_tENS5_IJNS4_6LayoutINS5_IJiNS5_IJSB_iEEEiEEENS5_IJlNS5_IJSC_SB_EEElEEEEENSK_INS5_IJNS5_IJSG_iEEESQ_iEEENS5_IJNS5_IJSG_NSA_ILi4096EEEEEENS5_IJSC_lEEElEEEEEEEESJ_NS5_IJlSC_lEEENS4_8TiledMMAINS4_8MMA_AtomIJNS4_4SM904GMMA6SPARSE32GMMA_64x128x64_F32E4M3E4M3_SS_TNILNS12_7ScaleInE1ELS15_1ELNS12_9SparseSelE0EEEEEENSK_INS5_IJSC_SC_SC_EEENS5_IJNSA_ILi0EEES1A_S1A_EEEEENS5_IJNS4_10UnderscoreES1D_S1D_EEEEENS4_13SM90_TMA_LOADENS4_14ComposedLayoutINS4_7SwizzleILi1ELi4ELi3EEENS4_25smem_sparse_ptr_flag_bitsILi2ELi8EEENSK_INS5_IJNS5_IJSC_NSA_ILi8EEEEEENS5_IJSB_NSA_ILi32EEEEEEEEENS5_IJNS5_IJS1A_SG_EEESN_EEEEEEEvNS4_8identityENS4_23SM90_TMA_LOAD_MULTICASTENS1H_INS1I_ILi2ELi4ELi3EEENS4_18smem_ptr_flag_bitsILi8EEENSK_INS5_IJS1M_SG_EEENS5_IJSG_SC_EEEEEEEvS1V_EENS_8epilogue10collective6detail29Sm90TmaWarpSpecializedAdapterINS26_15DefaultEpilogueIfNS5_IJSC_llEEES2A_NS25_6thread17LinearCombinationIfLi1EffLNS2B_9ScaleType4KindE0ELNS_15FloatRoundStyleE2EfEENS1_15EpilogueDefaultEEEEEvvEEEEvNT_6ParamsE,@function
        .size           _ZN7cutlass13device_kernelINS_4gemm6kernel13GemmUniversalIN4cute5tupleIJiiiiEEENS1_10collective13CollectiveMmaINS1_43MainloopSm90TmaGmmaWarpSpecializedSparseFP8ILi21ENS5_IJNS4_1CILi2EEENSA_ILi1EEESC_EEENS1_32KernelTmaWarpSpecializedPingpongEEENS5_IJNSA_ILi64EEENSA_ILi128EEESG_EEENS_12float_e4m3_tENS5_IJNS4_6LayoutINS5_IJiNS5_IJSB_iEEEiEEENS5_IJlNS5_IJSC_SB_EEElEEEEENSK_INS5_IJNS5_IJSG_iEEESQ_iEEENS5_IJNS5_IJSG_NSA_ILi4096EEEEEENS5_IJSC_lEEElEEEEEEEESJ_NS5_IJlSC_lEEENS4_8TiledMMAINS4_8MMA_AtomIJNS4_4SM904GMMA6SPARSE32GMMA_64x128x64_F32E4M3E4M3_SS_TNILNS12_7ScaleInE1ELS15_1ELNS12_9SparseSelE0EEEEEENSK_INS5_IJSC_SC_SC_EEENS5_IJNSA_ILi0EEES1A_S1A_EEEEENS5_IJNS4_10UnderscoreES1D_S1D_EEEEENS4_13SM90_TMA_LOADENS4_14ComposedLayoutINS4_7SwizzleILi1ELi4ELi3EEENS4_25smem_sparse_ptr_flag_bitsILi2ELi8EEENSK_INS5_IJNS5_IJSC_NSA_ILi8EEEEEENS5_IJSB_NSA_ILi32EEEEEEEEENS5_IJNS5_IJS1A_SG_EEESN_EEEEEEEvNS4_8identityENS4_23SM90_TMA_LOAD_MULTICASTENS1H_INS1I_ILi2ELi4ELi3EEENS4_18smem_ptr_flag_bitsILi8EEENSK_INS5_IJS1M_SG_EEENS5_IJSG_SC_EEEEEEEvS1V_EENS_8epilogue10collective6detail29Sm90TmaWarpSpecializedAdapterINS26_15DefaultEpilogueIfNS5_IJSC_llEEES2A_NS25_6thread17LinearCombinationIfLi1EffLNS2B_9ScaleType4KindE0ELNS_15FloatRoundStyleE2EfEENS1_15EpilogueDefaultEEEEEvvEEEEvNT_6ParamsE,(.L_x_229 - _ZN7cutlass13device_kernelINS_4gemm6kernel13GemmUniversalIN4cute5tupleIJiiiiEEENS1_10collective13CollectiveMmaINS1_43MainloopSm90TmaGmmaWarpSpecializedSparseFP8ILi21ENS5_IJNS4_1CILi2EEENSA_ILi1EEESC_EEENS1_32KernelTmaWarpSpecializedPingpongEEENS5_IJNSA_ILi64EEENSA_ILi128EEESG_EEENS_12float_e4m3_tENS5_IJNS4_6LayoutINS5_IJiNS5_IJSB_iEEEiEEENS5_IJlNS5_IJSC_SB_EEElEEEEENSK_INS5_IJNS5_IJSG_iEEESQ_iEEENS5_IJNS5_IJSG_NSA_ILi4096EEEEEENS5_IJSC_lEEElEEEEEEEESJ_NS5_IJlSC_lEEENS4_8TiledMMAINS4_8MMA_AtomIJNS4_4SM904GMMA6SPARSE32GMMA_64x128x64_F32E4M3E4M3_SS_TNILNS12_7ScaleInE1ELS15_1ELNS12_9SparseSelE0EEEEEENSK_INS5_IJSC_SC_SC_EEENS5_IJNSA_ILi0EEES1A_S1A_EEEEENS5_IJNS4_10UnderscoreES1D_S1D_EEEEENS4_13SM90_TMA_LOADENS4_14ComposedLayoutINS4_7SwizzleILi1ELi4ELi3EEENS4_25smem_sparse_ptr_flag_bitsILi2ELi8EEENSK_INS5_IJNS5_IJSC_NSA_ILi8EEEEEENS5_IJSB_NSA_ILi32EEEEEEEEENS5_IJNS5_IJS1A_SG_EEESN_EEEEEEEvNS4_8identityENS4_23SM90_TMA_LOAD_MULTICASTENS1H_INS1I_ILi2ELi4ELi3EEENS4_18smem_ptr_flag_bitsILi8EEENSK_INS5_IJS1M_SG_EEENS5_IJSG_SC_EEEEEEEvS1V_EENS_8epilogue10collective6detail29Sm90TmaWarpSpecializedAdapterINS26_15DefaultEpilogueIfNS5_IJSC_llEEES2A_NS25_6thread17LinearCombinationIfLi1EffLNS2B_9ScaleType4KindE0ELNS_15FloatRoundStyleE2EfEENS1_15EpilogueDefaultEEEEEvvEEEEvNT_6ParamsE)
        .other          _ZN7cutlass13device_kernelINS_4gemm6kernel13GemmUniversalIN4cute5tupleIJiiiiEEENS1_10collective13CollectiveMmaINS1_43MainloopSm90TmaGmmaWarpSpecializedSparseFP8ILi21ENS5_IJNS4_1CILi2EEENSA_ILi1EEESC_EEENS1_32KernelTmaWarpSpecializedPingpongEEENS5_IJNSA_ILi64EEENSA_ILi128EEESG_EEENS_12float_e4m3_tENS5_IJNS4_6LayoutINS5_IJiNS5_IJSB_iEEEiEEENS5_IJlNS5_IJSC_SB_EEElEEEEENSK_INS5_IJNS5_IJSG_iEEESQ_iEEENS5_IJNS5_IJSG_NSA_ILi4096EEEEEENS5_IJSC_lEEElEEEEEEEESJ_NS5_IJlSC_lEEENS4_8TiledMMAINS4_8MMA_AtomIJNS4_4SM904GMMA6SPARSE32GMMA_64x128x64_F32E4M3E4M3_SS_TNILNS12_7ScaleInE1ELS15_1ELNS12_9SparseSelE0EEEEEENSK_INS5_IJSC_SC_SC_EEENS5_IJNSA_ILi0EEES1A_S1A_EEEEENS5_IJNS4_10UnderscoreES1D_S1D_EEEEENS4_13SM90_TMA_LOADENS4_14ComposedLayoutINS4_7SwizzleILi1ELi4ELi3EEENS4_25smem_sparse_ptr_flag_bitsILi2ELi8EEENSK_INS5_IJNS5_IJSC_NSA_ILi8EEEEEENS5_IJSB_NSA_ILi32EEEEEEEEENS5_IJNS5_IJS1A_SG_EEESN_EEEEEEEvNS4_8identityENS4_23SM90_TMA_LOAD_MULTICASTENS1H_INS1I_ILi2ELi4ELi3EEENS4_18smem_ptr_flag_bitsILi8EEENSK_INS5_IJS1M_SG_EEENS5_IJSG_SC_EEEEEEEvS1V_EENS_8epilogue10collective6detail29Sm90TmaWarpSpecializedAdapterINS26_15DefaultEpilogueIfNS5_IJSC_llEEES2A_NS25_6thread17LinearCombinationIfLi1EffLNS2B_9ScaleType4KindE0ELNS_15FloatRoundStyleE2EfEENS1_15EpilogueDefaultEEEEEvvEEEEvNT_6ParamsE,@"STO_CUDA_ENTRY STV_DEFAULT"
_ZN7cutlass13device_kernelINS_4gemm6kernel13GemmUniversalIN4cute5tupleIJiiiiEEENS1_10collective13CollectiveMmaINS1_43MainloopSm90TmaGmmaWarpSpecializedSparseFP8ILi21ENS5_IJNS4_1CILi2EEENSA_ILi1EEESC_EEENS1_32KernelTmaWarpSpecializedPingpongEEENS5_IJNSA_ILi64EEENSA_ILi128EEESG_EEENS_12float_e4m3_tENS5_IJNS4_6LayoutINS5_IJiNS5_IJSB_iEEEiEEENS5_IJlNS5_IJSC_SB_EEElEEEEENSK_INS5_IJNS5_IJSG_iEEESQ_iEEENS5_IJNS5_IJSG_NSA_ILi4096EEEEEENS5_IJSC_lEEElEEEEEEEESJ_NS5_IJlSC_lEEENS4_8TiledMMAINS4_8MMA_AtomIJNS4_4SM904GMMA6SPARSE32GMMA_64x128x64_F32E4M3E4M3_SS_TNILNS12_7ScaleInE1ELS15_1ELNS12_9SparseSelE0EEEEEENSK_INS5_IJSC_SC_SC_EEENS5_IJNSA_ILi0EEES1A_S1A_EEEEENS5_IJNS4_10UnderscoreES1D_S1D_EEEEENS4_13SM90_TMA_LOADENS4_14ComposedLayoutINS4_7SwizzleILi1ELi4ELi3EEENS4_25smem_sparse_ptr_flag_bitsILi2ELi8EEENSK_INS5_IJNS5_IJSC_NSA_ILi8EEEEEENS5_IJSB_NSA_ILi32EEEEEEEEENS5_IJNS5_IJS1A_SG_EEESN_EEEEEEEvNS4_8identityENS4_23SM90_TMA_LOAD_MULTICASTENS1H_INS1I_ILi2ELi4ELi3EEENS4_18smem_ptr_flag_bitsILi8EEENSK_INS5_IJS1M_SG_EEENS5_IJSG_SC_EEEEEEEvS1V_EENS_8epilogue10collective6detail29Sm90TmaWarpSpecializedAdapterINS26_15DefaultEpilogueIfNS5_IJSC_llEEES2A_NS25_6thread17LinearCombinationIfLi1EffLNS2B_9ScaleType4KindE0ELNS_15FloatRoundStyleE2EfEENS1_15EpilogueDefaultEEEEEvvEEEEvNT_6ParamsE:
[----:B------:R-:W-:Y:S01]  /*0000*/  LDC R1, c[0x0][0x28] ;  /* 0x00000a00ff017b82 */ /* 0x000fe20000000800 */
[----:B------:R-:W0:Y:S01]  /*0010*/  S2R R10, SR_TID.X ;  /* 0x00000000000a7919 */ /* 0x000e220000002100 */
[----:B------:R-:W-:Y:S01]  /*0020*/  ELECT P0, URZ, PT ;  /* 0x00000000003f782f */ /* 0x000fe20003800000 */
[----:B------:R-:W-:Y:S01]  /*0030*/  BSSY B0, `(.L_x_0) ;  /* 0x0000012000007945 */ /* 0x000fe20003800000 */
[--C-:B0-----:R-:W-:Y:S02]  /*0040*/  SHF.R.U32.HI R0, RZ, 0x5, R10.reuse ;  /* 0x00000005ff007819 */ /* 0x101fe4000001160a */
[----:B------:R-:W-:-:S03]  /*0050*/  SHF.R.U32.HI R4, RZ, 0x7, R10 ;  /* 0x00000007ff047819 */ /* 0x000fc6000001160a */
[----:B------:R-:W0:Y:S04]  /*0060*/  SHFL.IDX PT, R2, R0, RZ, 0x1f ;  /* 0x00001fff00027589 */ /* 0x000e2800000e0000 */
[----:B------:R1:W2:Y:S01]  /*0070*/  SHFL.IDX PT, R5, R4, RZ, 0x1f ;  /* 0x00001fff04057589 */ /* 0x0002a200000e0000 */
[----:B0-----:R-:W-:-:S13]  /*0080*/  ISETP.NE.OR P0, PT, R2, RZ, !P0 ;  /* 0x000000ff0200720c */ /* 0x001fda0004705670 */
[----:B-12---:R-:W-:Y:S05]  /*0090*/  @P0 BRA `(.L_x_1) ;  /* 0x00000000002c0947 */ /* 0x006fea0003800000 */
[----:B------:R-:W-:Y:S02]  /*00a0*/  ULDC.64 UR4, c[0x0][0x198] ;  /* 0x0000660000047ab9 */ /* 0x000fe40000000a00 */
[----:B------:R-:W-:Y:S02]  /*00b0*/  UIADD3 UR6, UP0, UR4, 0xf0, URZ ;  /* 0x000000f004067890 */ /* 0x000fe4000ff1e03f */
[----:B------:R-:W-:Y:S02]  /*00c0*/  UIADD3 UR8, UP1, UR4, 0x1f0, URZ ;  /* 0x000001f004087890 */ /* 0x000fe4000ff3e03f */
[----:B------:R-:W-:Y:S02]  /*00d0*/  UIADD3 UR4, UP2, UR4, 0x2f0, URZ ;  /* 0x000002f004047890 */ /* 0x000fe4000ff5e03f */
[----:B------:R-:W-:Y:S02]  /*00e0*/  UIADD3.X UR7, URZ, UR5, URZ, UP0, !UPT ;  /* 0x000000053f077290 */ /* 0x000fe400087fe43f */
[----:B------:R-:W-:-:S02]  /*00f0*/  UIADD3.X UR9, URZ, UR5, URZ, UP1, !UPT ;  /* 0x000000053f097290 */ /* 0x000fc40008ffe43f */
[----:B------:R-:W-:-:S05]  /*0100*/  UIADD3.X UR5, URZ, UR5, URZ, UP2, !UPT ;  /* 0x000000053f057290 */ /* 0x000fca00097fe43f */
[----:B------:R0:W-:Y:S02]  /*0110*/  UTMACCTL.PF [UR6] ;  /* 0x00000000060079b9 */ /* 0x0001e40008040000 */
[----:B------:R0:W-:Y:S02]  /*0120*/  UTMACCTL.PF [UR8] ;  /* 0x00000000080079b9 */ /* 0x0001e40008040000 */
[----:B------:R0:W-:Y:S02]  /*0130*/  UTMACCTL.PF [UR4] ;  /* 0x00000000040079b9 */ /* 0x0001e40008040000 */
[----:B0-----:R-:W-:Y:S01]  /*0140*/  NOP ;  /* 0x0000000000007918 */ /* 0x001fe20000000000 */
.L_x_1:
[----:B------:R-:W-:Y:S05]  /*0150*/  BSYNC B0 ;  /* 0x0000000000007941 */ /* 0x000fea0003800000 */
.L_x_0:
[----:B------:R-:W0:Y:S02]  /*0160*/  SHFL.IDX PT, R6, R0, RZ, 0x1f ;  /* 0x00001fff00067589 */ /* 0x000e2400000e0000 */
[----:B0-----:R-:W-:-:S13]  /*0170*/  ISETP.NE.AND P0, PT, R6, RZ, PT ;  /* 0x000000ff0600720c */ /* 0x001fda0003f05270 */
[----:B------:R-:W-:Y:S05]  /*0180*/  @P0 BRA `(.L_x_2) ;  /* 0x0000000000ec0947 */ /* 0x000fea0003800000 */
[----:B------:R-:W-:Y:S01]  /*0190*/  ELECT P0, URZ, PT ;  /* 0x00000000003f782f */ /* 0x000fe20003800000 */
[----:B------:R-:W-:-:S12]  /*01a0*/  BSSY B0, `(.L_x_2) ;  /* 0x0000039000007945 */ /* 0x000fd80003800000 */
[----:B------:R-:W-:Y:S05]  /*01b0*/  @!P0 BRA `(.L_x_3) ;  /* 0x0000000000dc8947 */ /* 0x000fea0003800000 */
[----:B------:R-:W0:Y:S01]  /*01c0*/  S2UR UR8, SR_CgaCtaId ;  /* 0x00000000000879c3 */ /* 0x000e220000008800 */
[----:B------:R-:W-:Y:S01]  /*01d0*/  UMOV UR4, 0x400 ;  /* 0x0000040000047882 */ /* 0x000fe20000000000 */
[----:B------:R-:W-:Y:S01]  /*01e0*/  UMOV UR5, 0x1 ;  /* 0x0000000100057882 */ /* 0x000fe20000000000 */
[----:B------:R-:W-:Y:S02]  /*01f0*/  UMOV UR6, 0x2 ;  /* 0x0000000200067882 */ /* 0x000fe40000000000 */
[----:B------:R-:W-:-:S04]  /*0200*/  UIADD3 UR6, -UR6, 0x100000, URZ ;  /* 0x0010000006067890 */ /* 0x000fc8000fffe13f */
[----:B------:R-:W-:Y:S02]  /*0210*/  USHF.L.U32 UR7, UR6, 0xb, URZ ;  /* 0x0000000b06077899 */ /* 0x000fe4000800063f */
[----:B------:R-:W-:Y:S02]  /*0220*/  USHF.L.U32 UR6, UR6, 0x1, URZ ;  /* 0x0000000106067899 */ /* 0x000fe4000800063f */
[----:B0-----:R-:W-:Y:S02]  /*0230*/  ULEA UR8, UR8, UR4, 0x18 ;  /* 0x0000000408087291 */ /* 0x001fe4000f8ec03f */
[----:B------:R-:W-:-:S04]  /*0240*/  UIADD3 UR4, -UR5, 0x100000, URZ ;  /* 0x0010000005047890 */ /* 0x000fc8000fffe13f */
[----:B------:R-:W-:Y:S02]  /*0250*/  USHF.L.U32 UR5, UR4, 0xb, URZ ;  /* 0x0000000b04057899 */ /* 0x000fe4000800063f */
[----:B------:R-:W-:Y:S01]  /*0260*/  USHF.L.U32 UR4, UR4, 0x1, URZ ;  /* 0x0000000104047899 */ /* 0x000fe2000800063f */
[----:B------:R-:W0:Y:S11]  /*0270*/  FENCE.VIEW.ASYNC.S ;  /* 0x00000000000073c6 */ /* 0x000e360000000000 */
[----:B0-----:R0:W1:Y:S01]  /*0280*/  SYNCS.EXCH.64 URZ, [UR8], UR4 ;  /* 0x00000004083f75b2 */ /* 0x0010620008000100 */
[----:B------:R0:W2:Y:S01]  /*0290*/  SYNCS.EXCH.64 URZ, [UR8+0xa8], UR6 ;  /* 0x0000a806083f75b2 */ /* 0x0000a20008000100 */
[----:B------:R0:W3:Y:S01]  /*02a0*/  SYNCS.EXCH.64 URZ, [UR8+0x8], UR4 ;  /* 0x00000804083f75b2 */ /* 0x0000e20008000100 */
[----:B------:R0:W4:Y:S01]  /*02b0*/  SYNCS.EXCH.64 URZ, [UR8+0xb0], UR6 ;  /* 0x0000b006083f75b2 */ /* 0x0001220008000100 */
[----:B------:R0:W0:Y:S01]  /*02c0*/  SYNCS.EXCH.64 URZ, [UR8+0x10], UR4 ;  /* 0x00001004083f75b2 */ /* 0x0000220008000100 */
        /* <DEDUP_REMOVED lines=37> */
[----:B-1234-:R-:W-:Y:S01]  /*0520*/  NOP ;  /* 0x0000000000007918 */ /* 0x01efe20000000000 */
.L_x_3:
[----:B0-----:R-:W-:Y:S05]  /*0530*/  BSYNC B0 ;  /* 0x0000000000007941 */ /* 0x001fea0003800000 */
.L_x_2:
[----:B------:R-:W-:Y:S01]  /*0540*/  SHF.R.S32.HI R3, RZ, 0x1f, R10 ;  /* 0x0000001fff037819 */ /* 0x000fe2000001140a */
[----:B------:R-:W0:Y:S01]  /*0550*/  SHFL.IDX PT, R7, R0, RZ, 0x1f ;  /* 0x00001fff00077589 */ /* 0x000e2200000e0000 */
[----:B------:R-:W1:Y:S01]  /*0560*/  S2UR UR12, SR_CTAID.X ;  /* 0x00000000000c79c3 */ /* 0x000e620000002500 */
[----:B------:R-:W-:Y:S02]  /*0570*/  ELECT P0, URZ, PT ;  /* 0x00000000003f782f */ /* 0x000fe40003800000 */
[----:B------:R-:W-:Y:S01]  /*0580*/  LEA.HI R3, R3, R10, RZ, 0x7 ;  /* 0x0000000a03037211 */ /* 0x000fe200078f38ff */
[----:B------:R1:W2:Y:S01]  /*0590*/  SHFL.IDX PT, R9, R0, RZ, 0x1f ;  /* 0x00001fff00097589 */ /* 0x0002a200000e0000 */
[----:B------:R-:W-:Y:S01]  /*05a0*/  ELECT P1, URZ, PT ;  /* 0x00000000003f782f */ /* 0x000fe20003820000 */
[----:B------:R-:W-:Y:S01]  /*05b0*/  NOP ;  /* 0x0000000000007918 */ /* 0x000fe20000000000 */
[----:B------:R-:W-:Y:S01]  /*05c0*/  LOP3.LUT R3, R3, 0xffffff80, RZ, 0xc0, !PT ;  /* 0xffffff8003037812 */ /* 0x000fe200078ec0ff */
[----:B------:R-:W3:Y:S01]  /*05d0*/  S2R R16, SR_CTAID.Y ;  /* 0x0000000000107919 */ /* 0x000ee20000002600 */
[----:B------:R-:W-:Y:S01]  /*05e0*/  ULDC UR4, c[0x0][0x150] ;  /* 0x0000540000047ab9 */ /* 0x000fe20000000800 */
[----:B------:R-:W4:Y:S01]  /*05f0*/  LDC R13, c[0x0][0x144] ;  /* 0x00005100ff0d7b82 */ /* 0x000f220000000800 */
[----:B------:R-:W-:Y:S01]  /*0600*/  UMOV UR11, 0x80 ;  /* 0x00000080000b7882 */ /* 0x000fe20000000000 */
[----:B------:R-:W-:Y:S01]  /*0610*/  IMAD.IADD R11, R10, 0x1, -R3 ;  /* 0x000000010a0b7824 */ /* 0x000fe200078e0a03 */
[----:B------:R-:W5:Y:S01]  /*0620*/  SHFL.IDX PT, R4, R4, RZ, 0x1f ;  /* 0x00001fff04047589 */ /* 0x000f6200000e0000 */
[----:B------:R-:W-:Y:S01]  /*0630*/  NOP ;  /* 0x0000000000007918 */ /* 0x000fe20000000000 */
[----:B------:R-:W-:-:S02]  /*0640*/  VIADD R40, R5, 0xffffffff ;  /* 0xffffffff05287836 */ /* 0x000fc40000000000 */
[----:B------:R-:W-:Y:S01]  /*0650*/  SHF.R.S32.HI R18, RZ, 0x1f, R11 ;  /* 0x0000001fff127819 */ /* 0x000fe2000001140b */
[----:B------:R-:W4:Y:S01]  /*0660*/  LDC R25, c[0x0][0x148] ;  /* 0x00005200ff197b82 */ /* 0x000f220000000800 */
[----:B------:R-:W-:Y:S01]  /*0670*/  IMAD.MOV.U32 R14, RZ, RZ, 0x1 ;  /* 0x00000001ff0e7424 */ /* 0x000fe200078e00ff */
[----:B------:R-:W-:Y:S02]  /*0680*/  ISETP.GE.U32.AND P4, PT, R40, 0x2, PT ;  /* 0x000000022800780c */ /* 0x000fe40003f86070 */
[----:B------:R-:W-:Y:S02]  /*0690*/  LEA.HI R3, R18, R11, RZ, 0x3 ;  /* 0x0000000b12037211 */ /* 0x000fe400078f18ff */
[----:B0-----:R-:W-:Y:S02]  /*06a0*/  ISETP.NE.OR P0, PT, R7, RZ, !P0 ;  /* 0x000000ff0700720c */ /* 0x001fe40004705670 */
[--C-:B------:R-:W-:Y:S02]  /*06b0*/  SHF.R.S32.HI R7, RZ, 0x3, R3.reuse ;  /* 0x00000003ff077819 */ /* 0x100fe40000011403 */
[----:B------:R-:W-:-:S02]  /*06c0*/  SHF.R.S32.HI R8, RZ, 0x1f, R3 ;  /* 0x0000001fff087819 */ /* 0x000fc40000011403 */
[----:B------:R-:W-:Y:S02]  /*06d0*/  SHF.R.S32.HI R3, RZ, 0x1f, R6 ;  /* 0x0000001fff037819 */ /* 0x000fe40000011406 */
[----:B------:R-:W-:Y:S02]  /*06e0*/  LEA.HI R8, R8, R7, RZ, 0x2 ;  /* 0x0000000708087211 */ /* 0x000fe400078f10ff */
[----:B------:R-:W-:Y:S02]  /*06f0*/  LEA.HI R3, R3, R6, RZ, 0x2 ;  /* 0x0000000603037211 */ /* 0x000fe400078f10ff */
[----:B------:R-:W-:Y:S01]  /*0700*/  LOP3.LUT R8, R8, 0xfffffffc, RZ, 0xc0, !PT ;  /* 0xfffffffc08087812 */ /* 0x000fe200078ec0ff */
[----:B------:R-:W-:Y:S01]  /*0710*/  VOTEU.ALL UP0, P0 ;  /* 0x00000000003f7886 */ /* 0x000fe20000000000 */
[----:B------:R-:W-:Y:S02]  /*0720*/  LOP3.LUT R3, R3, 0x3ffffffc, RZ, 0xc0, !PT ;  /* 0x3ffffffc03037812 */ /* 0x000fe400078ec0ff */
[----:B-1----:R-:W-:Y:S01]  /*0730*/  I2FP.F32.U32 R0, UR12 ;  /* 0x0000000c00007c45 */ /* 0x002fe20008201000 */
[----:B------:R-:W-:Y:S01]  /*0740*/  IMAD.IADD R8, R7, 0x1, -R8 ;  /* 0x0000000107087824 */ /* 0x000fe200078e0a08 */
[----:B--2---:R-:W-:Y:S01]  /*0750*/  ISETP.NE.OR P1, PT, R9, RZ, !P1 ;  /* 0x000000ff0900720c */ /* 0x004fe20004f25670 */
[----:B------:R-:W-:Y:S01]  /*0760*/  IMAD.IADD R3, R6, 0x1, -R3 ;  /* 0x0000000106037824 */ /* 0x000fe200078e0a03 */
[----:B------:R-:W0:Y:S01]  /*0770*/  @!UP0 S2UR UR7, SR_CgaCtaId ;  /* 0x00000000000789c3 */ /* 0x000e220000008800 */
[----:B------:R-:W-:Y:S01]  /*0780*/  FMUL R12, R0, UR4 ;  /* 0x00000004000c7c20 */ /* 0x000fe20008400000 */
[----:B------:R-:W-:Y:S01]  /*0790*/  ULDC UR4, c[0x0][0x154] ;  /* 0x0000550000047ab9 */ /* 0x000fe20000000800 */
[----:B------:R-:W-:Y:S01]  /*07a0*/  IMAD R8, R3, 0x4, R8 ;  /* 0x0000000403087824 */ /* 0x000fe200078e0208 */
[----:B------:R-:W-:Y:S01]  /*07b0*/  SHF.R.S32.HI R3, RZ, 0x1f, R2 ;  /* 0x0000001fff037819 */ /* 0x000fe20000011402 */
[----:B------:R-:W-:Y:S01]  /*07c0*/  @!UP0 UMOV UR6, 0x400 ;  /* 0x0000040000068882 */ /* 0x000fe20000000000 */
[----:B-----5:R-:W-:Y:S01]  /*07d0*/  R2UR UR13, R4 ;  /* 0x00000000040d72ca */ /* 0x020fe200000e0000 */
[----:B------:R-:W1:Y:S01]  /*07e0*/  F2I.U32.TRUNC.NTZ R12, R12 ;  /* 0x0000000c000c7305 */ /* 0x000e62000020f000 */
[----:B------:R-:W-:Y:S01]  /*07f0*/  LEA.HI R3, R3, R2, RZ, 0x2 ;  /* 0x0000000203037211 */ /* 0x000fe200078f10ff */
[C---:B------:R-:W-:Y:S01]  /*0800*/  IMAD.SHL.U32 R15, R8.reuse, 0x4, RZ ;  /* 0x00000004080f7824 */ /* 0x040fe200078e00ff */
[----:B------:R-:W-:Y:S01]  /*0810*/  LEA.HI R0, R8, R8, RZ, 0x1 ;  /* 0x0000000808007211 */ /* 0x000fe200078f08ff */
[----:B------:R-:W-:Y:S01]  /*0820*/  VOTEU.ALL UP1, P1 ;  /* 0x00000000003f7886 */ /* 0x000fe20000820000 */
[----:B------:R-:W-:Y:S01]  /*0830*/  LOP3.LUT R3, R3, 0xfffffffc, RZ, 0xc0, !PT ;  /* 0xfffffffc03037812 */ /* 0x000fe200078ec0ff */
[----:B------:R-:W-:Y:S01]  /*0840*/  VOTEU.ALL UP2, P1 ;  /* 0x00000000003f7886 */ /* 0x000fe20000840000 */
[----:B------:R-:W-:Y:S01]  /*0850*/  LOP3.LUT R7, R0, 0xfffffffe, RZ, 0xc0, !PT ;  /* 0xfffffffe00077812 */ /* 0x000fe200078ec0ff */
[----:B------:R-:W-:Y:S01]  /*0860*/  VOTEU.ALL UP3, P1 ;  /* 0x00000000003f7886 */ /* 0x000fe20000860000 */
[----:B------:R-:W2:Y:S01]  /*0870*/  @!UP1 S2UR UR10, SR_CgaCtaId ;  /* 0x00000000000a99c3 */ /* 0x000ea20000008800 */
[----:B------:R-:W-:Y:S01]  /*0880*/  IMAD.IADD R19, R2, 0x1, -R3 ;  /* 0x0000000102137824 */ /* 0x000fe200078e0a03 */
[----:B---3--:R-:W-:Y:S01]  /*0890*/  I2FP.F32.U32 R0, R16 ;  /* 0x0000001000007245 */ /* 0x008fe20000201000 */
[C---:B------:R-:W-:Y:S01]  /*08a0*/  IMAD.IADD R7, R8.reuse, 0x1, -R7 ;  /* 0x0000000108077824 */ /* 0x040fe200078e0a07 */
[----:B------:R-:W-:Y:S01]  /*08b0*/  @!UP1 UMOV UR9, 0x400 ;  /* 0x0000040000099882 */ /* 0x000fe20000000000 */
[----:B------:R-:W-:Y:S01]  /*08c0*/  LOP3.LUT R15, R8, 0xc, R15, 0x78, !PT ;  /* 0x0000000c080f7812 */ /* 0x000fe200078e780f */
[----:B-1----:R-:W-:-:S02]  /*08d0*/  IMAD.MOV R24, RZ, RZ, -R12 ;  /* 0x000000ffff187224 */ /* 0x002fc400078e0a0c */
[----:B------:R-:W-:Y:S01]  /*08e0*/  FMUL R0, R0, UR4 ;  /* 0x0000000400007c20 */ /* 0x000fe20008400000 */
[----:B------:R-:W1:Y:S01]  /*08f0*/  LDC R2, c[0x0][0x140] ;  /* 0x00005000ff027b82 */ /* 0x000e620000000800 */
[----:B------:R-:W-:Y:S01]  /*0900*/  UMOV UR4, 0x20 ;  /* 0x0000002000047882 */ /* 0x000fe20000000000 */
[----:B----4-:R-:W-:Y:S01]  /*0910*/  IMAD R24, R13, R24, UR12 ;  /* 0x0000000c0d187e24 */ /* 0x010fe2000f8e0218 */
[----:B------:R-:W-:-:S04]  /*0920*/  @!UP0 UIADD3 UR4, -UR4, 0x100000, URZ ;  /* 0x0010000004048890 */ /* 0x000fc8000fffe13f */
[----:B------:R-:W-:Y:S02]  /*0930*/  @!UP0 USHF.L.U32 UR5, UR4, 0xb, URZ ;  /* 0x0000000b04058899 */ /* 0x000fe4000800063f */
[----:B------:R-:W-:Y:S01]  /*0940*/  @!UP0 USHF.L.U32 UR4, UR4, 0x1, URZ ;  /* 0x0000000104048899 */ /* 0x000fe2000800063f */
[----:B------:R-:W-:Y:S01]  /*0950*/  ISETP.NE.AND P2, PT, R19, 0x3, PT ;  /* 0x000000031300780c */ /* 0x000fe20003f45270 */
[----:B------:R-:W3:Y:S01]  /*0960*/  F2I.U32.TRUNC.NTZ R0, R0 ;  /* 0x0000000000007305 */ /* 0x000ee2000020f000 */
[----:B0-----:R-:W-:Y:S01]  /*0970*/  @!UP0 ULEA UR8, UR7, UR6, 0x18 ;  /* 0x0000000607088291 */ /* 0x001fe2000f8ec03f */
[----:B------:R-:W-:Y:S01]  /*0980*/  ISETP.NE.AND P3, PT, R7, R24, PT ;  /* 0x000000180700720c */ /* 0x000fe20003f65270 */
[----:B------:R-:W-:-:S04]  /*0990*/  @!UP1 UIADD3 UR6, -UR11, 0x100000, URZ ;  /* 0x001000000b069890 */ /* 0x000fc8000fffe13f */
[----:B------:R-:W-:Y:S02]  /*09a0*/  @!UP1 USHF.L.U32 UR7, UR6, 0xb, URZ ;  /* 0x0000000b06079899 */ /* 0x000fe4000800063f */
[----:B------:R-:W-:Y:S01]  /*09b0*/  @!UP1 USHF.L.U32 UR6, UR6, 0x1, URZ ;  /* 0x0000000106069899 */ /* 0x000fe2000800063f */
[----:B------:R-:W-:Y:S01]  /*09c0*/  VOTEU.ALL UP4, P1 ;  /* 0x00000000003f7886 */ /* 0x000fe20000880000 */
[----:B------:R-:W-:Y:S01]  /*09d0*/  VOTEU.ALL UP5, P1 ;  /* 0x00000000003f7886 */ /* 0x000fe200008a0000 */
[----:B------:R-:W-:Y:S01]  /*09e0*/  VOTEU.ALL UP0, P0 ;  /* 0x00000000003f7886 */ /* 0x000fe20000000000 */
[----:B--2---:R-:W-:Y:S01]  /*09f0*/  @!UP1 ULEA UR9, UR10, UR9, 0x18 ;  /* 0x000000090a099291 */ /* 0x004fe2000f8ec03f */
[----:B------:R-:W-:Y:S01]  /*0a00*/  VOTEU.ALL UP1, P0 ;  /* 0x00000000003f7886 */ /* 0x000fe20000020000 */
[----:B------:R-:W-:Y:S01]  /*0a10*/  ISETP.EQ.OR P0, PT, R19, RZ, !P2 ;  /* 0x000000ff1300720c */ /* 0x000fe20005702670 */
[----:B---3--:R-:W-:Y:S01]  /*0a20*/  IMAD.MOV R26, RZ, RZ, -R0 ;  /* 0x000000ffff1a7224 */ /* 0x008fe200078e0a00 */
[----:B------:R-:W-:Y:S01]  /*0a30*/  @P3 LEA.HI R0, R15, R15, RZ, 0x1 ;  /* 0x0000000f0f003211 */ /* 0x000fe200078f08ff */
[----:B------:R-:W0:Y:S02]  /*0a40*/  FENCE.VIEW.ASYNC.S ;  /* 0x00000000000073c6 */ /* 0x000e240000000000 */
[----:B0-----:R0:W2:Y:S01]  /*0a50*/  @!UP0 SYNCS.EXCH.64 URZ, [UR8+0x180], UR4 ;  /* 0x00018004083f85b2 */ /* 0x0010a20008000100 */
[----:B------:R-:W-:Y:S01]  /*0a60*/  ISETP.EQ.AND P0, PT, R5, RZ, P0 ;  /* 0x000000ff0500720c */ /* 0x000fe20000702270 */
[----:B------:R-:W-:Y:S01]  /*0a70*/  IMAD R3, R25, R26, R16 ;  /* 0x0000001a19037224 */ /* 0x000fe200078e0210 */
[----:B-1----:R-:W-:-:S02]  /*0a80*/  ISETP.EQ.U32.AND P1, PT, R2, 0x1, PT ;  /* 0x000000010200780c */ /* 0x002fc40003f22070 */
[----:B------:R-:W-:Y:S02]  /*0a90*/  @P3 SHF.R.S32.HI R0, RZ, 0x1, R0 ;  /* 0x00000001ff003819 */ /* 0x000fe40000011400 */
[----:B------:R-:W-:Y:S02]  /*0aa0*/  SEL R7, RZ, 0x1, !P0 ;  /* 0x00000001ff077807 */ /* 0x000fe40004000000 */
[----:B------:R-:W-:Y:S02]  /*0ab0*/  @P3 ISETP.NE.AND P5, PT, R0, R3, PT ;  /* 0x000000030000320c */ /* 0x000fe40003fa5270 */
[----:B------:R-:W-:Y:S02]  /*0ac0*/  ISETP.NE.AND P2, PT, R5, RZ, PT ;  /* 0x000000ff0500720c */ /* 0x000fe40003f45270 */
[----:B------:R-:W-:Y:S02]  /*0ad0*/  SEL R7, R7, 0x2, P4 ;  /* 0x0000000207077807 */ /* 0x000fe40002000000 */
[----:B------:R-:W-:Y:S01]  /*0ae0*/  @P3 SEL R14, RZ, 0x1, P5 ;  /* 0x00000001ff0e3807 */ /* 0x000fe20002800000 */
[----:B------:R0:W1:Y:S01]  /*0af0*/  @!UP1 SYNCS.EXCH.64 URZ, [UR8+0x188], UR4 ;  /* 0x00018804083f95b2 */ /* 0x0000620008000100 */
[----:B------:R-:W-:Y:S01]  /*0b00*/  NOP ;  /* 0x0000000000007918 */ /* 0x000fe20000000000 */
[----:B------:R0:W3:Y:S01]  /*0b10*/  @!UP2 SYNCS.EXCH.64 URZ, [UR9+0x160], UR6 ;  /* 0x00016006093fa5b2 */ /* 0x0000e20008000100 */
[----:B------:R0:W4:Y:S01]  /*0b20*/  @!UP3 SYNCS.EXCH.64 URZ, [UR9+0x168], UR6 ;  /* 0x00016806093fb5b2 */ /* 0x0001220008000100 */
[----:B------:R0:W0:Y:S01]  /*0b30*/  @!UP4 SYNCS.EXCH.64 URZ, [UR9+0x170], UR6 ;  /* 0x00017006093fc5b2 */ /* 0x0000220008000100 */
[----:B------:R0:W0:Y:S01]  /*0b40*/  @!UP5 SYNCS.EXCH.64 URZ, [UR9+0x178], UR6 ;  /* 0x00017806093fd5b2 */ /* 0x0000220008000100 */
[----:B------:R-:W-:Y:S01]  /*0b50*/  NOP ;  /* 0x0000000000007918 */ /* 0x000fe20000000000 */
[----:B--2---:R-:W-:Y:S05]  /*0b60*/  @!P1 BRA `(.L_x_4) ;  /* 0x0000000000089947 */ /* 0x004fea0003800000 */
[----:B01-34-:R-:W-:Y:S01]  /*0b70*/  UCGABAR_ARV ;  /* 0x00000000000079c7 */ /* 0x01bfe20008000000 */
[----:B------:R-:W-:Y:S05]  /*0b80*/  BRA `(.L_x_5) ;  /* 0x0000000000047947 */ /* 0x000fea0003800000 */
.L_x_4:
[----:B01-34-:R-:W-:Y:S01]  /*0b90*/  NOP ;  /* 0x0000000000007918 */ /* 0x01bfe20000000000 */
.L_x_5:
[----:B------:R-:W-:Y:S01]  /*0ba0*/  ULDC.64 UR4, c[0x0][0x698] ;  /* 0x0001a60000047ab9 */ /* 0x000fe20000000a00 */
[----:B------:R-:W-:Y:S01]  /*0bb0*/  ULDC.64 UR18, c[0x0][0x208] ;  /* 0x0000820000127ab9 */ /* 0x000fe20000000a00 */
[----:B------:R-:W-:-:S04]  /*0bc0*/  ISETP.NE.U32.AND P0, PT, RZ, UR4, PT ;  /* 0x00000004ff007c0c */ /* 0x000fc8000bf05070 */
[----:B------:R-:W-:-:S13]  /*0bd0*/  ISETP.NE.AND.EX P0, PT, RZ, UR5, PT, P0 ;  /* 0x00000005ff007c0c */ /* 0x000fda000bf05300 */
[----:B------:R-:W-:Y:S05]  /*0be0*/  @!P0 BRA `(.L_x_6) ;  /* 0x00000000001c8947 */ /* 0x000fea0003800000 */
[----:B------:R-:W0:Y:S02]  /*0bf0*/  LDC.64 R2, c[0x0][0x698] ;  /* 0x0001a600ff027b82 */ /* 0x000e240000000a00 */
[----:B0-----:R-:W2:Y:S02]  /*0c00*/  LDG.E.64 R2, desc[UR18][R2.64] ;  /* 0x0000001202027981 */ /* 0x001ea4000c1e1b00 */
[----:B--2---:R-:W-:-:S04]  /*0c10*/  ISETP.NE.U32.AND P0, PT, R2, RZ, PT ;  /* 0x000000ff0200720c */ /* 0x004fc80003f05070 */
[----:B------:R-:W-:-:S13]  /*0c20*/  ISETP.NE.AND.EX P0, PT, R3, RZ, PT, P0 ;  /* 0x000000ff0300720c */ /* 0x000fda0003f05300 */
[----:B------:R-:W-:Y:S05]  /*0c30*/  @!P0 BRA `(.L_x_6) ;  /* 0x0000000000088947 */ /* 0x000fea0003800000 */
[----:B------:R0:W5:Y:S01]  /*0c40*/  LD.E R13, desc[UR18][R2.64] ;  /* 0x00000012020d7980 */ /* 0x000162000c101900 */
[----:B------:R-:W-:Y:S05]  /*0c50*/  BRA `(.L_x_7) ;  /* 0x0000000000207947 */ /* 0x000fea0003800000 */
.L_x_6:
[----:B------:R-:W-:Y:S02]  /*0c60*/  ULDC.64 UR4, c[0x0][0x688] ;  /* 0x0001a20000047ab9 */ /* 0x000fe40000000a00 */
[----:B------:R-:W-:-:S04]  /*0c70*/  ISETP.NE.U32.AND P0, PT, RZ, UR4, PT ;  /* 0x00000004ff007c0c */ /* 0x000fc8000bf05070 */
[----:B------:R-:W-:-:S13]  /*0c80*/  ISETP.NE.AND.EX P0, PT, RZ, UR5, PT, P0 ;  /* 0x00000005ff007c0c */ /* 0x000fda000bf05300 */
[----:B------:R-:W-:Y:S05]  /*0c90*/  @!P0 BRA `(.L_x_8) ;  /* 0x00000000000c8947 */ /* 0x000fea0003800000 */
[----:B------:R-:W0:Y:S02]  /*0ca0*/  LDC.64 R2, c[0x0][0x688] ;  /* 0x0001a200ff027b82 */ /* 0x000e240000000a00 */
[----:B0-----:R1:W5:Y:S01]  /*0cb0*/  LDG.E R13, desc[UR18][R2.64] ;  /* 0x00000012020d7981 */ /* 0x001362000c1e1900 */
[----:B------:R-:W-:Y:S05]  /*0cc0*/  BRA `(.L_x_7) ;  /* 0x0000000000047947 */ /* 0x000fea0003800000 */
.L_x_8:
[----:B------:R-:W2:Y:S02]  /*0cd0*/  LDC R13, c[0x0][0x680] ;  /* 0x0001a000ff0d7b82 */ /* 0x000ea40000000800 */
.L_x_7:
[----:B------:R-:W-:Y:S02]  /*0ce0*/  ULDC.64 UR4, c[0x0][0x6a0] ;  /* 0x0001a80000047ab9 */ /* 0x000fe40000000a00 */
[----:B------:R-:W-:-:S04]  /*0cf0*/  ISETP.NE.U32.AND P0, PT, RZ, UR4, PT ;  /* 0x00000004ff007c0c */ /* 0x000fc8000bf05070 */
[----:B------:R-:W-:-:S13]  /*0d00*/  ISETP.NE.AND.EX P0, PT, RZ, UR5, PT, P0 ;  /* 0x00000005ff007c0c */ /* 0x000fda000bf05300 */
[----:B------:R-:W-:Y:S05]  /*0d10*/  @!P0 BRA `(.L_x_9) ;  /* 0x00000000001c8947 */ /* 0x000fea0003800000 */
[----:B01----:R-:W0:Y:S02]  /*0d20*/  LDC.64 R2, c[0x0][0x6a0] ;  /* 0x0001a800ff027b82 */ /* 0x003e240000000a00 */
[----:B0-----:R-:W3:Y:S02]  /*0d30*/  LDG.E.64 R2, desc[UR18][R2.64] ;  /* 0x0000001202027981 */ /* 0x001ee4000c1e1b00 */
[----:B---3--:R-:W-:-:S04]  /*0d40*/  ISETP.NE.U32.AND P0, PT, R2, RZ, PT ;  /* 0x000000ff0200720c */ /* 0x008fc80003f05070 */
[----:B------:R-:W-:-:S13]  /*0d50*/  ISETP.NE.AND.EX P0, PT, R3, RZ, PT, P0 ;  /* 0x000000ff0300720c */ /* 0x000fda0003f05300 */
[----:B------:R-:W-:Y:S05]  /*0d60*/  @!P0 BRA `(.L_x_9) ;  /* 0x0000000000088947 */ /* 0x000fea0003800000 */
[----:B------:R0:W5:Y:S01]  /*0d70*/  LD.E R12, desc[UR18][R2.64] ;  /* 0x00000012020c7980 */ /* 0x000162000c101900 */
[----:B------:R-:W-:Y:S05]  /*0d80*/  BRA `(.L_x_10) ;  /* 0x0000000000207947 */ /* 0x000fea0003800000 */
.L_x_9:
[----:B------:R-:W-:Y:S02]  /*0d90*/  ULDC.64 UR4, c[0x0][0x690] ;  /* 0x0001a40000047ab9 */ /* 0x000fe40000000a00 */
[----:B------:R-:W-:-:S04]  /*0da0*/  ISETP.NE.U32.AND P0, PT, RZ, UR4, PT ;  /* 0x00000004ff007c0c */ /* 0x000fc8000bf05070 */
[----:B------:R-:W-:-:S13]  /*0db0*/  ISETP.NE.AND.EX P0, PT, RZ, UR5, PT, P0 ;  /* 0x00000005ff007c0c */ /* 0x000fda000bf05300 */
[----:B------:R-:W-:Y:S05]  /*0dc0*/  @!P0 BRA `(.L_x_11) ;  /* 0x00000000000c8947 */ /* 0x000fea0003800000 */
[----:B01----:R-:W0:Y:S02]  /*0dd0*/  LDC.64 R2, c[0x0][0x690] ;  /* 0x0001a400ff027b82 */ /* 0x003e240000000a00 */
[----:B0-----:R1:W5:Y:S01]  /*0de0*/  LDG.E R12, desc[UR18][R2.64] ;  /* 0x00000012020c7981 */ /* 0x001362000c1e1900 */
[----:B------:R-:W-:Y:S05]  /*0df0*/  BRA `(.L_x_10) ;  /* 0x0000000000047947 */ /* 0x000fea0003800000 */
.L_x_11:
[----:B------:R-:W3:Y:S02]  /*0e00*/  LDC R12, c[0x0][0x684] ;  /* 0x0001a100ff0c7b82 */ /* 0x000ee40000000800 */
.L_x_10:
[----:B------:R-:W4:Y:S01]  /*0e10*/  LDC R0, c[0x0][0x75c] ;  /* 0x0001d700ff007b82 */ /* 0x000f220000000800 */
[----:B------:R-:W-:Y:S01]  /*0e20*/  ULDC UR8, c[0x0][0x604] ;  /* 0x0001810000087ab9 */ /* 0x000fe20000000800 */
[----:B------:R-:W-:Y:S01]  /*0e30*/  ISETP.NE.AND P0, PT, R5, 0x2, PT ;  /* 0x000000020500780c */ /* 0x000fe20003f05270 */
[----:B------:R-:W-:Y:S01]  /*0e40*/  UIADD3 UR8, UR8, 0x1f, URZ ;  /* 0x0000001f08087890 */ /* 0x000fe2000fffe03f */
[----:B------:R-:W-:Y:S01]  /*0e50*/  IMAD.U32 R4, RZ, RZ, UR12 ;  /* 0x0000000cff047e24 */ /* 0x000fe2000f8e00ff */
[----:B------:R-:W-:Y:S01]  /*0e60*/  UMOV UR5, URZ ;  /* 0x0000003f00057c82 */ /* 0x000fe20008000000 */
[----:B------:R-:W-:Y:S01]  /*0e70*/  UMOV UR4, URZ ;  /* 0x0000003f00047c82 */ /* 0x000fe20008000000 */
[----:B------:R-:W-:-:S04]  /*0e80*/  USHF.R.S32.HI UR9, URZ, 0x1f, UR8 ;  /* 0x0000001f3f097899 */ /* 0x000fc80008011408 */
[----:B------:R-:W-:-:S04]  /*0e90*/  ULEA.HI UR9, UR9, UR8, URZ, 0x5 ;  /* 0x0000000809097291 */ /* 0x000fc8000f8f283f */
[----:B------:R-:W-:Y:S01]  /*0ea0*/  USHF.R.S32.HI UR14, URZ, 0x5, UR9 ;  /* 0x000000053f0e7899 */ /* 0x000fe20008011409 */
[----:B----4-:R-:W-:-:S13]  /*0eb0*/  ISETP.NE.AND P3, PT, R0, 0x1, PT ;  /* 0x000000010000780c */ /* 0x010fda0003f65270 */
[----:B01----:R-:W0:Y:S01]  /*0ec0*/  @P3 LDC R3, c[0x0][0x10] ;  /* 0x00000400ff033b82 */ /* 0x003e220000000800 */
[----:B------:R-:W-:Y:S02]  /*0ed0*/  @P3 IMAD.MOV.U32 R17, RZ, RZ, RZ ;  /* 0x000000ffff113224 */ /* 0x000fe400078e00ff */
[----:B------:R-:W-:-:S05]  /*0ee0*/  @P3 IMAD.MOV.U32 R5, RZ, RZ, RZ ;  /* 0x000000ffff053224 */ /* 0x000fca00078e00ff */
[----:B------:R-:W1:Y:S01]  /*0ef0*/  @!P3 LDC R9, c[0x0][0xc] ;  /* 0x00000300ff09bb82 */ /* 0x000e620000000800 */
[----:B------:R-:W-:Y:S01]  /*0f00*/  ULDC UR6, c[0x0][0xc] ;  /* 0x0000030000067ab9 */ /* 0x000fe20000000800 */
[----:B------:R-:W-:Y:S02]  /*0f10*/  ULDC UR7, c[0x0][0x10] ;  /* 0x0000040000077ab9 */ /* 0x000fe40000000800 */
[----:B------:R-:W-:-:S04]  /*0f20*/  UIMAD.WIDE.U32 UR6, UR6, UR7, URZ ;  /* 0x00000007060672a5 */ /* 0x000fc8000f8e003f */
[----:B------:R-:W4:Y:S01]  /*0f30*/  LDC R8, c[0x0][0x14] ;  /* 0x00000500ff087b82 */ /* 0x000f220000000800 */
[----:B0-----:R-:W-:-:S04]  /*0f40*/  @P3 IMAD.WIDE.U32 R2, R3, UR12, R16 ;  /* 0x0000000c03023c25 */ /* 0x001fc8000f8e0010 */
[----:B------:R-:W-:Y:S02]  /*0f50*/  @P3 IMAD.IADD R3, R3, 0x1, R5 ;  /* 0x0000000103033824 */ /* 0x000fe400078e0205 */
[----:B------:R-:W-:Y:S02]  /*0f60*/  IMAD.MOV.U32 R5, RZ, RZ, RZ ;  /* 0x000000ffff057224 */ /* 0x000fe400078e00ff */
[----:B-1----:R-:W-:-:S04]  /*0f70*/  @!P3 IMAD.WIDE.U32 R4, R16, R9, R4 ;  /* 0x000000091004b225 */ /* 0x002fc800078e0004 */
[----:B------:R-:W-:Y:S02]  /*0f80*/  @!P3 IMAD.MOV.U32 R2, RZ, RZ, R4 ;  /* 0x000000ffff02b224 */ /* 0x000fe400078e0004 */
[C---:B----4-:R-:W-:Y:S02]  /*0f90*/  IMAD R21, R8.reuse, UR7, RZ ;  /* 0x0000000708157c24 */ /* 0x050fe4000f8e02ff */
[----:B------:R-:W-:Y:S01]  /*0fa0*/  IMAD.WIDE.U32 R8, R8, UR6, RZ ;  /* 0x0000000608087c25 */ /* 0x000fe2000f8e00ff */
[----:B------:R-:W-:-:S03]  /*0fb0*/  ULDC.64 UR6, c[0x0][0x750] ;  /* 0x0001d40000067ab9 */ /* 0x000fc60000000a00 */
[----:B------:R-:W-:Y:S02]  /*0fc0*/  @!P3 IMAD.MOV.U32 R3, RZ, RZ, R5 ;  /* 0x000000ffff03b224 */ /* 0x000fe400078e0005 */
[----:B------:R-:W-:Y:S01]  /*0fd0*/  IMAD.IADD R0, R9, 0x1, R21 ;  /* 0x0000000109007824 */ /* 0x000fe200078e0215 */
[----:B------:R-:W-:Y:S06]  /*0fe0*/  @P0 BRA `(.L_x_12) ;  /* 0x0000000000280947 */ /* 0x000fec0003800000 */
[----:B------:R-:W-:Y:S01]  /*0ff0*/  UIMAD.WIDE.U32 UR4, UR14, -0x79e79e79, URZ ;  /* 0x861861870e0478a5 */ /* 0x000fe2000f8e003f */
[----:B------:R-:W-:Y:S01]  /*1000*/  IADD3 R2, P0, R2, R8, RZ ;  /* 0x0000000802027210 */ /* 0x000fe20007f1e0ff */
[----:B------:R-:W-:Y:S02]  /*1010*/  UISETP.GE.U32.AND UP0, UPT, UR14, 0x15, UPT ;  /* 0x000000150e00788c */ /* 0x000fe4000bf06070 */
[----:B------:R-:W-:Y:S02]  /*1020*/  UIADD3 UR4, -UR5, UR14, URZ ;  /* 0x0000000e05047290 */ /* 0x000fe4000fffe13f */
[----:B------:R-:W-:Y:S02]  /*1030*/  IMAD.X R3, R0, 0x1, R3, P0 ;  /* 0x0000000100037824 */ /* 0x000fe400000e0603 */
[----:B------:R-:W-:-:S04]  /*1040*/  ULEA.HI UR4, UR4, UR5, URZ, 0x1f ;  /* 0x0000000504047291 */ /* 0x000fc8000f8ff83f */
[----:B------:R-:W-:-:S03]  /*1050*/  USHF.R.U32.HI UR5, URZ, 0x4, UR4 ;  /* 0x000000043f057899 */ /* 0x000fc60008011604 */
[----:B------:R-:W-:Y:S01]  /*1060*/  UMOV UR4, URZ ;  /* 0x0000003f00047c82 */ /* 0x000fe20008000000 */
[----:B------:R-:W-:Y:S02]  /*1070*/  @UP0 ULOP3.LUT UR4, UR5, 0x1, URZ, 0xc0, !UPT ;  /* 0x0000000105040892 */ /* 0x000fe4000f8ec03f */
[----:B------:R-:W-:-:S12]  /*1080*/  UIMAD UR5, UR5, -0x15, UR14 ;  /* 0xffffffeb050578a4 */ /* 0x000fd8000f8e020e */
.L_x_12:
[----:B------:R-:W-:Y:S01]  /*1090*/  ISETP.GE.U32.AND P0, PT, R2, UR6, PT ;  /* 0x0000000602007c0c */ /* 0x000fe2000bf06070 */
[----:B------:R-:W-:Y:S01]  /*10a0*/  IMAD.MOV.U32 R6, RZ, RZ, -0x1 ;  /* 0xffffffffff067424 */ /* 0x000fe200078e00ff */
[----:B------:R-:W-:Y:S01]  /*10b0*/  PRMT R20, RZ, 0x7610, R20 ;  /* 0x00007610ff147816 */ /* 0x000fe20000000014 */
[----:B------:R-:W-:Y:S01]  /*10c0*/  IMAD.MOV.U32 R5, RZ, RZ, -0x1 ;  /* 0xffffffffff057424 */ /* 0x000fe200078e00ff */
[----:B------:R-:W-:Y:S01]  /*10d0*/  ISETP.GE.U32.AND.EX P0, PT, R3, UR7, PT, P0 ;  /* 0x0000000703007c0c */ /* 0x000fe2000bf06100 */
[----:B------:R-:W-:-:S12]  /*10e0*/  IMAD.MOV.U32 R4, RZ, RZ, -0x1 ;  /* 0xffffffffff047424 */ /* 0x000fd800078e00ff */
[----:B------:R-:W-:Y:S05]  /*10f0*/  @P0 BRA `(.L_x_13) ;  /* 0x0000000400240947 */ /* 0x000fea0003800000 */
[----:B------:R-:W0:Y:S01]  /*1100*/  LDC.64 R28, c[0x0][0x728] ;  /* 0x0001ca00ff1c7b82 */ /* 0x000e220000000a00 */
[----:B------:R-:W-:Y:S02]  /*1110*/  IMAD.MOV.U32 R4, RZ, RZ, R2 ;  /* 0x000000ffff047224 */ /* 0x000fe400078e0002 */
[----:B------:R-:W-:-:S05]  /*1120*/  IMAD.MOV.U32 R5, RZ, RZ, R3 ;  /* 0x000000ffff057224 */ /* 0x000fca00078e0003 */
[----:B------:R-:W1:Y:S08]  /*1130*/  LDC R6, c[0x0][0x730] ;  /* 0x0001cc00ff067b82 */ /* 0x000e700000000800 */
[----:B------:R-:W4:Y:S01]  /*1140*/  LDC.64 R30, c[0x0][0x720] ;  /* 0x0001c800ff1e7b82 */ /* 0x000f220000000a00 */
[----:B0-----:R-:W-:-:S04]  /*1150*/  ISETP.NE.U32.AND P0, PT, R28, RZ, PT ;  /* 0x000000ff1c00720c */ /* 0x001fc80003f05070 */
[----:B------:R-:W-:-:S13]  /*1160*/  ISETP.NE.AND.EX P0, PT, R29, RZ, PT, P0 ;  /* 0x000000ff1d00720c */ /* 0x000fda0003f05300 */
[----:B-1--4-:R-:W-:Y:S05]  /*1170*/  @!P0 BRA `(.L_x_14) ;  /* 0x0000000000288947 */ /* 0x012fea0003800000 */
[----:B------:R-:W0:Y:S02]  /*1180*/  LDC R23, c[0x0][0x734] ;  /* 0x0001cd00ff177b82 */ /* 0x000e240000000800 */
[----:B0-----:R-:W-:-:S05]  /*1190*/  IADD3 R23, P0, R2, R23, RZ ;  /* 0x0000001702177210 */ /* 0x001fca0007f1e0ff */
[----:B------:R-:W-:-:S04]  /*11a0*/  IMAD.X R27, RZ, RZ, R3, P0 ;  /* 0x000000ffff1b7224 */ /* 0x000fc800000e0603 */
[----:B------:R-:W-:-:S04]  /*11b0*/  IMAD.WIDE.U32 R4, R27, R28, RZ ;  /* 0x0000001c1b047225 */ /* 0x000fc800078e00ff */
[----:B------:R-:W-:-:S04]  /*11c0*/  IMAD.WIDE.U32 R20, P0, R23, R29, R4 ;  /* 0x0000001d17147225 */ /* 0x000fc80007800004 */
[----:B------:R-:W-:-:S04]  /*11d0*/  IMAD.WIDE.U32 R4, R23, R28, RZ ;  /* 0x0000001c17047225 */ /* 0x000fc800078e00ff */
[----:B------:R-:W-:Y:S01]  /*11e0*/  IMAD.X R23, RZ, RZ, RZ, P0 ;  /* 0x000000ffff177224 */ /* 0x000fe200000e06ff */
[----:B------:R-:W-:Y:S01]  /*11f0*/  IADD3 RZ, P0, R5, R20, RZ ;  /* 0x0000001405ff7210 */ /* 0x000fe20007f1e0ff */
[----:B------:R-:W-:-:S04]  /*1200*/  IMAD.MOV.U32 R22, RZ, RZ, R21 ;  /* 0x000000ffff167224 */ /* 0x000fc800078e0015 */
[----:B------:R-:W-:-:S08]  /*1210*/  IMAD.WIDE.U32.X R4, R27, R29, R22, P0 ;  /* 0x0000001d1b047225 */ /* 0x000fd000000e0416 */
.L_x_14:
[----:B------:R-:W0:Y:S01]  /*1220*/  LDC.64 R32, c[0x0][0x740] ;  /* 0x0001d000ff207b82 */ /* 0x000e220000000a00 */
[-CC-:B------:R-:W-:Y:S01]  /*1230*/  SHF.R.U64 R36, R4, R6.reuse, R5.reuse ;  /* 0x0000000604247219 */ /* 0x180fe20000001205 */
[----:B------:R-:W-:Y:S01]  /*1240*/  IMAD.MOV.U32 R37, RZ, RZ, 0x1 ;  /* 0x00000001ff257424 */ /* 0x000fe200078e00ff */
[----:B------:R-:W-:Y:S02]  /*1250*/  SHF.R.U32.HI R4, RZ, R6, R5 ;  /* 0x00000006ff047219 */ /* 0x000fe40000011605 */
[----:B------:R-:W-:-:S03]  /*1260*/  IADD3 R21, P0, RZ, -R36, RZ ;  /* 0x80000024ff157210 */ /* 0x000fc60007f1e0ff */
[----:B------:R-:W1:Y:S02]  /*1270*/  LDC R20, c[0x0][0x718] ;  /* 0x0001c600ff147b82 */ /* 0x000e640000000800 */
[----:B------:R-:W-:-:S04]  /*1280*/  IMAD.X R5, RZ, RZ, ~R4, P0 ;  /* 0x000000ffff057224 */ /* 0x000fc800000e0e04 */
[-C--:B------:R-:W-:Y:S02]  /*1290*/  IMAD R6, R5, R30.reuse, RZ ;  /* 0x0000001e05067224 */ /* 0x080fe400078e02ff */
[----:B------:R-:W4:Y:S01]  /*12a0*/  LDC R23, c[0x0][0x708] ;  /* 0x0001c200ff177b82 */ /* 0x000f220000000800 */
[----:B------:R-:W-:-:S04]  /*12b0*/  IMAD.WIDE.U32 R4, R21, R30, R2 ;  /* 0x0000001e15047225 */ /* 0x000fc800078e0002 */
[----:B------:R-:W-:-:S03]  /*12c0*/  IMAD R21, R21, R31, R6 ;  /* 0x0000001f15157224 */ /* 0x000fc600078e0206 */
[----:B------:R-:W2:Y:S01]  /*12d0*/  LDC R28, c[0x0][0x758] ;  /* 0x0001d600ff1c7b82 */ /* 0x000ea20000000800 */
[----:B------:R-:W-:Y:S01]  /*12e0*/  IMAD.IADD R5, R5, 0x1, R21 ;  /* 0x0000000105057824 */ /* 0x000fe200078e0215 */
[----:B0-----:R-:W-:Y:S01]  /*12f0*/  ISETP.NE.U32.AND P0, PT, R32, RZ, PT ;  /* 0x000000ff2000720c */ /* 0x001fe20003f05070 */
[----:B------:R-:W-:-:S03]  /*1300*/  IMAD.MOV.U32 R21, RZ, RZ, -0x1 ;  /* 0xffffffffff157424 */ /* 0x000fc600078e00ff */
[----:B------:R-:W-:Y:S02]  /*1310*/  ISETP.NE.AND.EX P0, PT, R33, RZ, PT, P0 ;  /* 0x000000ff2100720c */ /* 0x000fe40003f05300 */
[----:B------:R-:W0:Y:S01]  /*1320*/  LDC R31, c[0x0][0x700] ;  /* 0x0001c000ff1f7b82 */ /* 0x000e220000000800 */
[-CC-:B-1----:R-:W-:Y:S02]  /*1330*/  SHF.R.U64 R29, R4, R20.reuse, R5.reuse ;  /* 0x00000014041d7219 */ /* 0x182fe40000001205 */
[----:B------:R-:W-:-:S05]  /*1340*/  SHF.R.U32.HI R4, RZ, R20, R5 ;  /* 0x00000014ff047219 */ /* 0x000fca0000011605 */
[----:B------:R-:W1:Y:S01]  /*1350*/  LDC R30, c[0x0][0x748] ;  /* 0x0001d200ff1e7b82 */ /* 0x000e620000000800 */
[-CC-:B----4-:R-:W-:Y:S02]  /*1360*/  SHF.R.U64 R39, R29, R23.reuse, R4.reuse ;  /* 0x000000171d277219 */ /* 0x190fe40000001204 */
[----:B------:R-:W-:-:S05]  /*1370*/  SHF.R.U32.HI R5, RZ, R23, R4 ;  /* 0x00000017ff057219 */ /* 0x000fca0000011604 */
[----:B------:R-:W4:Y:S01]  /*1380*/  LDC R35, c[0x0][0x738] ;  /* 0x0001ce00ff237b82 */ /* 0x000f220000000800 */
[-C--:B--2---:R-:W-:Y:S02]  /*1390*/  SHF.L.U32 R4, R21, R28.reuse, RZ ;  /* 0x0000001c15047219 */ /* 0x084fe400000006ff */
[--C-:B------:R-:W-:Y:S02]  /*13a0*/  SHF.R.U64 R38, R39, R28, R5.reuse ;  /* 0x0000001c27267219 */ /* 0x100fe40000001205 */
[----:B------:R-:W-:Y:S02]  /*13b0*/  LOP3.LUT R6, RZ, R4, RZ, 0x33, !PT ;  /* 0x00000004ff067212 */ /* 0x000fe400078e33ff */
[----:B------:R-:W-:Y:S01]  /*13c0*/  SHF.R.U32.HI R5, RZ, R28, R5 ;  /* 0x0000001cff057219 */ /* 0x000fe20000011605 */
[----:B------:R-:W2:Y:S01]  /*13d0*/  LDC R34, c[0x0][0x710] ;  /* 0x0001c400ff227b82 */ /* 0x000ea20000000800 */
[----:B------:R-:W-:Y:S01]  /*13e0*/  IMAD.MOV.U32 R4, RZ, RZ, R38 ;  /* 0x000000ffff047224 */ /* 0x000fe200078e0026 */
[----:B------:R-:W-:Y:S06]  /*13f0*/  @!P0 BRA `(.L_x_15) ;  /* 0x0000000000288947 */ /* 0x000fec0003800000 */
[----:B------:R-:W3:Y:S02]  /*1400*/  LDC R23, c[0x0][0x74c] ;  /* 0x0001d300ff177b82 */ /* 0x000ee40000000800 */
[----:B---3--:R-:W-:-:S05]  /*1410*/  IADD3 R23, P0, R38, R23, RZ ;  /* 0x0000001726177210 */ /* 0x008fca0007f1e0ff */
        /* <DEDUP_REMOVED lines=8> */
.L_x_15:
[----:B-1----:R-:W-:Y:S01]  /*14a0*/  SHF.R.U64 R17, R4, R30, R5 ;  /* 0x0000001e04117219 */ /* 0x002fe20000001205 */
[----:B------:R-:W-:Y:S01]  /*14b0*/  @P3 IMAD R24, R25, R26, R16 ;  /* 0x0000001a19183224 */ /* 0x000fe200078e0210 */
[----:B------:R-:W-:Y:S02]  /*14c0*/  SHF.L.U32 R4, R37, R28, RZ ;  /* 0x0000001c25047219 */ /* 0x000fe400000006ff */
[----:B------:R-:W-:Y:S01]  /*14d0*/  LOP3.LUT R5, R39, R6, RZ, 0xc0, !PT ;  /* 0x0000000627057212 */ /* 0x000fe200078ec0ff */
[----:B0-----:R-:W-:Y:S02]  /*14e0*/  VIADD R6, R31, 0xffffffff ;  /* 0xffffffff1f067836 */ /* 0x001fe40000000000 */
[----:B------:R-:W-:Y:S02]  /*14f0*/  IMAD.MOV R20, RZ, RZ, -R17 ;  /* 0x000000ffff147224 */ /* 0x000fe400078e0a11 */
[----:B------:R-:W-:Y:S01]  /*1500*/  IMAD R5, R4, R17, R5 ;  /* 0x0000001104057224 */ /* 0x000fe200078e0205 */
[----:B------:R-:W-:Y:S01]  /*1510*/  LOP3.LUT R17, R29, R6, RZ, 0xc0, !PT ;  /* 0x000000061d117212 */ /* 0x000fe200078ec0ff */
[----:B----4-:R-:W-:-:S02]  /*1520*/  IMAD R4, R20, R35, R38 ;  /* 0x0000002314047224 */ /* 0x010fc400078e0226 */
[----:B--2---:R-:W-:Y:S02]  /*1530*/  IMAD R6, R5, R34, R24 ;  /* 0x0000002205067224 */ /* 0x004fe400078e0218 */
[----:B------:R-:W-:Y:S02]  /*1540*/  IMAD R17, R4, R31, R17 ;  /* 0x0000001f04117224 */ /* 0x000fe400078e0211 */
[----:B------:R-:W-:Y:S02]  /*1550*/  IMAD.MOV.U32 R20, RZ, RZ, 0x1 ;  /* 0x00000001ff147424 */ /* 0x000fe400078e00ff */
[----:B------:R-:W-:Y:S01]  /*1560*/  IMAD.MOV.U32 R4, RZ, RZ, R36 ;  /* 0x000000ffff047224 */ /* 0x000fe200078e0024 */
[----:B------:R-:W-:Y:S02]  /*1570*/  SEL R5, R17, R6, !P3 ;  /* 0x0000000611057207 */ /* 0x000fe40005800000 */
[----:B------:R-:W-:-:S07]  /*1580*/  SEL R6, R6, R17, !P3 ;  /* 0x0000001106067207 */ /* 0x000fce0005800000 */
.L_x_13:
[----:B------:R-:W-:Y:S05]  /*1590*/  @!P1 BRA `(.L_x_16) ;  /* 0x00000000000c9947 */ /* 0x000fea0003800000 */
[----:B------:R-:W-:Y:S01]  /*15a0*/  UCGABAR_WAIT ;  /* 0x0000000000007dc7 */ /* 0x000fe20008000000 */
[----:B------:R-:W-:Y:S01]  /*15b0*/  CCTL.IVALL ;  /* 0x00000000ff00798f */ /* 0x000fe20002000000 */
[----:B------:R-:W-:Y:S05]  /*15c0*/  BRA `(.L_x_17) ;  /* 0x0000000000047947 */ /* 0x000fea0003800000 */
.L_x_16:
[----:B------:R-:W-:Y:S06]  /*15d0*/  BAR.SYNC.DEFER_BLOCKING 0x0 ;  /* 0x0000000000007b1d */ /* 0x000fec0000010000 */
.L_x_17:
[----:B------:R-:W-:Y:S05]  /*15e0*/  @!P2 BRA `(.L_x_18) ;  /* 0x000000680064a947 */ /* 0x000fea0003800000 */
[----:B------:R-:W-:-:S13]  /*15f0*/  ISETP.GT.U32.AND P0, PT, R40, 0x1, PT ;  /* 0x000000012800780c */ /* 0x000fda0003f04070 */
[----:B------:R-:W-:Y:S05]  /*1600*/  @P0 EXIT ;  /* 0x000000000000094d */ /* 0x000fea0003800000 */
.L_x_19:
[----:B------:R-:W-:-:S08]  /*1610*/  NOP ;  /* 0x0000000000007918 */ /* 0x000fd00000000000 */
[----:B------:R-:W0:Y:S02]  /*1620*/  USETMAXREG.TRY_ALLOC.CTAPOOL UP0, 0xe8 ;  /* 0x000000e8000079c8 */ /* 0x000e240008000600 */
[----:B0-----:R-:W-:-:S13]  /*1630*/  PLOP3.LUT P0, PT, PT, PT, UP0, 0x80, 0x0 ;  /* 0x000000000000781c */ /* 0x001fda0003f0f008 */
[----:B------:R-:W-:Y:S05]  /*1640*/  @!P0 BRA `(.L_x_19) ;  /* 0xfffffffc00f08947 */ /* 0x000fea000383ffff */
[----:B------:R-:W-:-:S13]  /*1650*/  LOP3.LUT P0, RZ, R20, 0xff, RZ, 0xc0, !PT ;  /* 0x000000ff14ff7812 */ /* 0x000fda000780c0ff */
[----:B------:R-:W-:Y:S05]  /*1660*/  @!P0 EXIT ;  /* 0x000000000000894d */ /* 0x000fea0003800000 */
[CC--:B------:R-:W-:Y:S01]  /*1670*/  LEA.HI R17, R18.reuse, R11.reuse, RZ, 0x2 ;  /* 0x0000000b12117211 */ /* 0x0c0fe200078f10ff */
[----:B------:R-:W0:Y:S01]  /*1680*/  S2UR UR6, SR_CgaCtaId ;  /* 0x00000000000679c3 */ /* 0x000e220000008800 */
[-C--:B------:R-:W-:Y:S01]  /*1690*/  LEA.HI R10, R11, R11.reuse, RZ, 0x1 ;  /* 0x0000000b0b0a7211 */ /* 0x080fe200078f08ff */
[----:B------:R-:W-:Y:S01]  /*16a0*/  UIADD3 UR7, UR13, -0x1, URZ ;  /* 0xffffffff0d077890 */ /* 0x000fe2000fffe03f */
[--C-:B------:R-:W-:Y:S01]  /*16b0*/  SHF.R.S32.HI R19, RZ, 0x2, R17.reuse ;  /* 0x00000002ff137819 */ /* 0x100fe20000011411 */
[----:B------:R-:W-:Y:S01]  /*16c0*/  UMOV UR12, 0x400 ;  /* 0x00000400000c7882 */ /* 0x000fe20000000000 */
[----:B------:R-:W-:Y:S01]  /*16d0*/  SHF.R.S32.HI R16, RZ, 0x1f, R17 ;  /* 0x0000001fff107819 */ /* 0x000fe20000011411 */
[----:B------:R-:W-:Y:S01]  /*16e0*/  UISETP.NE.AND UP0, UPT, UR7, URZ, UPT ;  /* 0x0000003f0700728c */ /* 0x000fe2000bf05270 */
[----:B------:R-:W-:Y:S01]  /*16f0*/  LEA.HI R20, R18, R11, RZ, 0x5 ;  /* 0x0000000b12147211 */ /* 0x000fe200078f28ff */
[----:B------:R-:W-:Y:S01]  /*1700*/  ULDC UR8, c[0x0][0x284] ;  /* 0x0000a10000087ab9 */ /* 0x000fe20000000800 */
[----:B------:R-:W-:Y:S01]  /*1710*/  LEA.HI R18, R16, R19, RZ, 0x3 ;  /* 0x0000001310127211 */ /* 0x000fe200078f18ff */
[----:B------:R-:W-:Y:S01]  /*1720*/  USHF.L.U32 UR17, UR14, 0x1, URZ ;  /* 0x000000010e117899 */ /* 0x000fe2000800063f */
[----:B------:R-:W-:-:S02]  /*1730*/  LOP3.LUT R16, R10, 0x7ffffe, RZ, 0xc0, !PT ;  /* 0x007ffffe0a107812 */ /* 0x000fc400078ec0ff */
[----:B------:R-:W-:Y:S02]  /*1740*/  LOP3.LUT R22, R17, 0xfffffffc, RZ, 0xc0, !PT ;  /* 0xfffffffc11167812 */ /* 0x000fe400078ec0ff */
[----:B------:R-:W-:Y:S01]  /*1750*/  LOP3.LUT R18, R18, 0xfffffff8, RZ, 0xc0, !PT ;  /* 0xfffffff812127812 */ /* 0x000fe200078ec0ff */
[C---:B------:R-:W-:Y:S01]  /*1760*/  IMAD.IADD R17, R11.reuse, 0x1, -R16 ;  /* 0x000000010b117824 */ /* 0x040fe200078e0a10 */
[C---:B------:R-:W-:Y:S01]  /*1770*/  LOP3.LUT P0, RZ, R11.reuse, 0x7, RZ, 0xc0, !PT ;  /* 0x000000070bff7812 */ /* 0x040fe2000780c0ff */
[----:B------:R-:W-:Y:S01]  /*1780*/  IMAD.IADD R16, R11, 0x1, -R22 ;  /* 0x000000010b107824 */ /* 0x000fe200078e0a16 */
[----:B------:R-:W-:Y:S01]  /*1790*/  SHF.R.S32.HI R11, RZ, 0x1, R10 ;  /* 0x00000001ff0b7819 */ /* 0x000fe2000001140a */
[----:B------:R-:W-:Y:S01]  /*17a0*/  IMAD.IADD R18, R19, 0x1, -R18 ;  /* 0x0000000113127824 */ /* 0x000fe200078e0a12 */
[----:B------:R-:W-:Y:S02]  /*17b0*/  SHF.R.S32.HI R19, RZ, 0x5, R20 ;  /* 0x00000005ff137819 */ /* 0x000fe40000011414 */
[----:B------:R-:W-:Y:S01]  /*17c0*/  LEA.HI R10, R10, R11, RZ, 0x1 ;  /* 0x0000000b0a0a7211 */ /* 0x000fe200078f08ff */
[----:B0-----:R-:W-:Y:S01]  /*17d0*/  ULEA UR12, UR6, UR12, 0x18 ;  /* 0x0000000c060c7291 */ /* 0x001fe2000f8ec03f */
[----:B------:R-:W-:Y:S01]  /*17e0*/  ISETP.LT.U32.AND P0, PT, R15, 0x2, !P0 ;  /* 0x000000020f00780c */ /* 0x000fe20004701070 */
[----:B------:R-:W-:Y:S01]  /*17f0*/  IMAD R17, R19, 0x2, R17 ;  /* 0x0000000213117824 */ /* 0x000fe200078e0211 */
[----:B------:R-:W-:Y:S01]  /*1800*/  LOP3.LUT R10, R10, 0x7fffffe, RZ, 0xc0, !PT ;  /* 0x07fffffe0a0a7812 */ /* 0x000fe200078ec0ff */
[----:B------:R-:W-:Y:S01]  /*1810*/  USHF.L.U32 UR6, UR7, 0x3, URZ ;  /* 0x0000000307067899 */ /* 0x000fe2000800063f */
[----:B------:R-:W-:Y:S01]  /*1820*/  LOP3.LUT R89, R7, 0x1, RZ, 0xfc, !PT ;  /* 0x0000000107597812 */ /* 0x000fe200078efcff */
[----:B------:R-:W-:Y:S01]  /*1830*/  IMAD R20, R17, 0x8, R18 ;  /* 0x0000000811147824 */ /* 0x000fe200078e0212 */
[----:B------:R-:W-:Y:S01]  /*1840*/  USEL UR7, URZ, 0x1, UP0 ;  /* 0x000000013f077887 */ /* 0x000fe20008000000 */
[----:B------:R-:W-:Y:S01]  /*1850*/  IMAD.IADD R11, R11, 0x1, -R10 ;  /* 0x000000010b0b7824 */ /* 0x000fe200078e0a0a */
[----:B------:R-:W-:Y:S01]  /*1860*/  VIMNMX R17, RZ, UR14, PT ;  /* 0x0000000eff117c48 */ /* 0x000fe2000bfe0100 */
[C-C-:B------:R-:W-:Y:S01]  /*1870*/  IMAD R10, R19.reuse, 0x10, R18.reuse ;  /* 0x00000010130a7824 */ /* 0x140fe200078e0212 */
[----:B------:R-:W-:Y:S01]  /*1880*/  UIADD3 UR20, UR12, 0x160, URZ ;  /* 0x000001600c147890 */ /* 0x000fe2000fffe03f */
[----:B------:R-:W-:Y:S01]  /*1890*/  IMAD R18, R19, -0x10, -R18 ;  /* 0xfffffff013127824 */ /* 0x000fe200078e0a12 */
[----:B------:R-:W-:Y:S01]  /*18a0*/  ULOP3.LUT UR6, UR6, 0x8, URZ, 0xc0, !UPT ;  /* 0x0000000806067892 */ /* 0x000fe2000f8ec03f */
[----:B------:R-:W-:Y:S01]  /*18b0*/  IMAD R20, R20, 0x2, R11 ;  /* 0x0000000214147824 */ /* 0x000fe200078e020b */
[----:B------:R-:W-:Y:S01]  /*18c0*/  IADD3 R17, -R17, UR14, RZ ;  /* 0x0000000e11117c10 */ /* 0x000fe2000fffe1ff */
[----:B------:R-:W-:Y:S01]  /*18d0*/  IMAD.U32 R91, RZ, RZ, UR7 ;  /* 0x00000007ff5b7e24 */ /* 0x000fe2000f8e00ff */
[----:B------:R-:W-:Y:S01]  /*18e0*/  SEL R19, RZ, 0x1, !P0 ;  /* 0x00000001ff137807 */ /* 0x000fe20004000000 */
[----:B------:R-:W-:Y:S01]  /*18f0*/  VIADD R18, R18, UR8 ;  /* 0x0000000812127c36 */ /* 0x000fe20008000000 */
[----:B------:R-:W-:Y:S01]  /*1900*/  SHF.R.S32.HI R11, RZ, 0x1f, R10 ;  /* 0x0000001fff0b7819 */ /* 0x000fe2000001140a */
[----:B------:R-:W-:Y:S01]  /*1910*/  IMAD.SHL.U32 R20, R20, 0x20, RZ ;  /* 0x0000002014147824 */ /* 0x000fe200078e00ff */
[----:B------:R-:W-:-:S02]  /*1920*/  ULEA UR13, UR13, UR20, 0x3 ;  /* 0x000000140d0d7291 */ /* 0x000fc4000f8e183f */
[----:B------:R-:W-:Y:S02]  /*1930*/  ULOP3.LUT UR21, UR6, 0x8, URZ, 0x3c, !UPT ;  /* 0x0000000806157892 */ /* 0x000fe4000f8e3c3f */
[----:B------:R-:W-:-:S12]  /*1940*/  ULOP3.LUT UR15, UR6, 0x18, URZ, 0x3c, !UPT ;  /* 0x00000018060f7892 */ /* 0x000fd8000f8e3c3f */
.L_x_160:
[----:B------:R-:W-:Y:S01]  /*1950*/  SHF.L.U32 R21, R91, 0x1f, RZ ;  /* 0x0000001f5b157819 */ /* 0x000fe200000006ff */
[----:B------:R-:W-:Y:S01]  /*1960*/  IMAD.MOV.U32 R22, RZ, RZ, RZ ;  /* 0x000000ffff167224 */ /* 0x000fe200078e00ff */
[----:B------:R-:W-:Y:S02]  /*1970*/  ISETP.GE.AND P1, PT, R17, 0x1, PT ;  /* 0x000000011100780c */ /* 0x000fe40003f26270 */
[----:B------:R-:W0:Y:S02]  /*1980*/  SYNCS.PHASECHK.TRANS64.TRYWAIT P0, [UR13+-0x8], R21 ;  /* 0xfffff815ff0075a7 */ /* 0x000e24000800014d */
[----:B01-3-5:R-:W-:Y:S09]  /*1990*/  @!P0 BRA `(.L_x_20) ;  /* 0x0000008000208947 */ /* 0x02bff20003800000 */
.L_x_199:
[----:B------:R-:W-:Y:S01]  /*19a0*/  UMOV UR6, URZ ;  /* 0x0000003f00067c82 */ /* 0x000fe20008000000 */
[----:B------:R-:W-:Y:S01]  /*19b0*/  IMAD.MOV.U32 R88, RZ, RZ, RZ ;  /* 0x000000ffff587224 */ /* 0x000fe200078e00ff */
[----:B0-----:R-:W-:Y:S01]  /*19c0*/  CS2R R24, SRZ ;  /* 0x0000000000187805 */ /* 0x001fe2000001ff00 */
[----:B------:R-:W-:Y:S01]  /*19d0*/  IMAD.MOV.U32 R90, RZ, RZ, RZ ;  /* 0x000000ffff5a7224 */ /* 0x000fe200078e00ff */
[----:B------:R-:W-:Y:S01]  /*19e0*/  CS2R R26, SRZ ;  /* 0x00000000001a7805 */ /* 0x000fe2000001ff00 */
        /* <DEDUP_REMOVED lines=60> */
[----:B------:R-:W-:-:S02]  /*1db0*/  IMAD.MOV.U32 R152, RZ, RZ, RZ ;  /* 0x000000ffff987224 */ /* 0x000fc400078e00ff */
[----:B------:R-:W-:Y:S02]  /*1dc0*/  IMAD.MOV.U32 R154, RZ, RZ, RZ ;  /* 0x000000ffff9a7224 */ /* 0x000fe400078e00ff */
[----:B------:R-:W-:Y:S02]  /*1dd0*/  IMAD.MOV.U32 R156, RZ, RZ, RZ ;  /* 0x000000ffff9c7224 */ /* 0x000fe400078e00ff */
[----:B------:R-:W-:Y:S02]  /*1de0*/  IMAD.MOV.U32 R158, RZ, RZ, RZ ;  /* 0x000000ffff9e7224 */ /* 0x000fe400078e00ff */
[----:B------:R-:W-:Y:S02]  /*1df0*/  IMAD.MOV.U32 R160, RZ, RZ, RZ ;  /* 0x000000ffffa07224 */ /* 0x000fe400078e00ff */
[----:B------:R-:W-:Y:S02]  /*1e00*/  IMAD.MOV.U32 R162, RZ, RZ, RZ ;  /* 0x000000ffffa27224 */ /* 0x000fe400078e00ff */
        /* <DEDUP_REMOVED lines=24> */
[----:B------:R-:W-:Y:S01]  /*1f90*/  IMAD.MOV.U32 R21, RZ, RZ, RZ ;  /* 0x000000ffff157224 */ /* 0x000fe200078e00ff */
[----:B------:R-:W-:Y:S06]  /*1fa0*/  @!P1 BRA `(.L_x_21) ;  /* 0x00000008001c9947 */ /* 0x000fec0003800000 */
[----:B------:R-:W-:Y:S01]  /*1fb0*/  IMAD.MOV.U32 R22, RZ, RZ, RZ ;  /* 0x000000ffff167224 */ /* 0x000fe200078e00ff */
[----:B------:R-:W-:Y:S01]  /*1fc0*/  UMOV UR6, URZ ;  /* 0x0000003f00067c82 */ /* 0x000fe20008000000 */
[----:B------:R-:W-:Y:S01]  /*1fd0*/  IMAD.MOV.U32 R23, RZ, RZ, R17 ;  /* 0x000000ffff177224 */ /* 0x000fe200078e0011 */
[----:B------:R-:W-:Y:S01]  /*1fe0*/  UPLOP3.LUT UP0, UPT, UPT, UPT, UPT, 0x40, 0x0 ;  /* 0x000000000000789c */ /* 0x000fe20003f0e870 */
[----:B------:R-:W-:Y:S01]  /*1ff0*/  IMAD.U32 R97, RZ, RZ, UR4 ;  /* 0x00000004ff617e24 */ /* 0x000fe2000f8e00ff */
[----:B------:R-:W-:Y:S01]  /*2000*/  UMOV UR16, UR5 ;  /* 0x0000000500107c82 */ /* 0x000fe20008000000 */
[----:B------:R-:W-:Y:S01]  /*2010*/  IMAD.U32 R93, RZ, RZ, UR5 ;  /* 0x00000005ff5d7e24 */ /* 0x000fe2000f8e00ff */
[----:B------:R-:W-:Y:S01]  /*2020*/  UMOV UR7, URZ ;  /* 0x0000003f00077c82 */ /* 0x000fe20008000000 */
[----:B------:R-:W-:-:S06]  /*2030*/  ULDC UR22, c[0x0][0x644] ;  /* 0x0001910000167ab9 */ /* 0x000fcc0000000800 */
.L_x_29:
[----:B------:R-:W-:-:S13]  /*2040*/  ISETP.NE.AND P1, PT, R89, 0x3, PT ;  /* 0x000000035900780c */ /* 0x000fda0003f25270 */
[----:B------:R-:W-:Y:S05]  /*2050*/  @!P1 BRA `(.L_x_22) ;  /* 0x0000000000049947 */ /* 0x000fea0003800000 */
[----:B------:R-:W-:Y:S01]  /*2060*/  BPT.TRAP 0x1 ;  /* 0x000000040000795c */ /* 0x000fe20000300000 */
.L_x_22:
[----:B------:R-:W-:Y:S01]  /*2070*/  ULEA UR8, UR16, UR12, 0x3 ;  /* 0x0000000c10087291 */ /* 0x000fe2000f8e183f */
[----:B------:R-:W-:-:S08]  /*2080*/  SHF.L.U32 R95, R97, 0x1f, RZ ;  /* 0x0000001f615f7819 */ /* 0x000fd000000006ff */
[----:B------:R0:W1:Y:S01]  /*2090*/  SYNCS.PHASECHK.TRANS64.TRYWAIT P0, [UR8], R95 ;  /* 0x0000005fff0075a7 */ /* 0x0000620008000148 */
[----:B------:R-:W-:Y:S05]  /*20a0*/  @!P1 BRA `(.L_x_23) ;  /* 0x0000000000049947 */ /* 0x000fea0003800000 */
[----:B------:R-:W-:Y:S01]  /*20b0*/  BPT.TRAP 0x1 ;  /* 0x000000040000795c */ /* 0x000fe20000300000 */
.L_x_23:
[----:B-1----:R-:W-:Y:S05]  /*20c0*/  @P0 BRA `(.L_x_24) ;  /* 0x0000000000080947 */ /* 0x002fea0003800000 */
[----:B------:R-:W1:Y:S02]  /*20d0*/  SYNCS.PHASECHK.TRANS64.TRYWAIT P0, [UR8], R95 ;  /* 0x0000005fff0075a7 */ /* 0x000e640008000148 */
[----:B-1----:R-:W-:Y:S05]  /*20e0*/  @!P0 BRA `(.L_x_25) ;  /* 0x0000007800648947 */ /* 0x002fea0003800000 */
.L_x_24:
[----:B------:R-:W-:Y:S02]  /*20f0*/  USHF.L.U32 UR8, UR16, 0x9, URZ ;  /* 0x0000000910087899 */ /* 0x000fe4000800063f */
[----:B------:R-:W-:Y:S02]  /*2100*/  UIADD3 UR9, UR12, 0x280, URZ ;  /* 0x000002800c097890 */ /* 0x000fe4000fffe03f */
[----:B------:R-:W-:Y:S02]  /*2110*/  UIADD3 UR10, UR12, 0xaa80, URZ ;  /* 0x0000aa800c0a7890 */ /* 0x000fe4000fffe03f */
[----:B01----:R-:W-:Y:S01]  /*2120*/  LEA.HI.SX32 R95, R20, UR8, 0x1d ;  /* 0x00000008145f7c11 */ /* 0x003fe2000f8feaff */
[----:B------:R-:W-:Y:S02]  /*2130*/  USHF.R.U32.HI UR9, URZ, 0x4, UR9 ;  /* 0x000000043f097899 */ /* 0x000fe40008011609 */
[----:B------:R-:W-:Y:S02]  /*2140*/  USHF.R.U32.HI UR10, URZ, 0x4, UR10 ;  /* 0x000000043f0a7899 */ /* 0x000fe4000801160a */
[----:B------:R-:W-:Y:S01]  /*2150*/  USEL UR7, UR7, URZ, !UP0 ;  /* 0x0000003f07077287 */ /* 0x000fe2000c000000 */
[----:B------:R-:W0:Y:S01]  /*2160*/  LDS R95, [R95+UR12+0x34a80] ;  /* 0x034a800c5f5f7984 */ /* 0x000e220008000800 */
[----:B------:R-:W-:-:S02]  /*2170*/  ULOP3.LUT UR9, UR9, 0x3fff, URZ, 0xc0, !UPT ;  /* 0x00003fff09097892 */ /* 0x000fc4000f8ec03f */
[----:B------:R-:W-:Y:S02]  /*2180*/  ULOP3.LUT UR10, UR10, 0x3fff, URZ, 0xc0, !UPT ;  /* 0x00003fff0a0a7892 */ /* 0x000fe4000f8ec03f */
[----:B------:R-:W-:Y:S02]  /*2190*/  UISETP.NE.U32.AND UP0, UPT, UR7, URZ, UPT ;  /* 0x0000003f0700728c */ /* 0x000fe4000bf05070 */
[----:B------:R-:W-:Y:S02]  /*21a0*/  ULOP3.LUT UR7, UR9, 0x10000, URZ, 0xfc, !UPT ;  /* 0x0001000009077892 */ /* 0x000fe4000f8efc3f */
[----:B------:R-:W-:Y:S02]  /*21b0*/  ULOP3.LUT UR10, UR10, 0x10000, URZ, 0xfc, !UPT ;  /* 0x000100000a0a7892 */ /* 0x000fe4000f8efc3f */
[----:B------:R-:W-:Y:S02]  /*21c0*/  ULEA UR7, UR16, UR7, 0x7 ;  /* 0x0000000710077291 */ /* 0x000fe4000f8e383f */
[----:B------:R-:W-:Y:S01]  /*21d0*/  UIADD3 UR10, UR8, UR10, URZ ;  /* 0x0000000a080a7290 */ /* 0x000fe2000fffe03f */
[----:B------:R-:W-:Y:S01]  /*21e0*/  UMOV UR9, 0xc0000010 ;  /* 0xc000001000097882 */ /* 0x000fe20000000000 */
[----:B------:R-:W-:Y:S01]  /*21f0*/  UMOV UR11, 0x80000020 ;  /* 0x80000020000b7882 */ /* 0x000fe20000000000 */
[----:B------:R-:W-:-:S02]  /*2200*/  UIADD3 UR6, UR6, 0x1, URZ ;  /* 0x0000000106067890 */ /* 0x000fc4000fffe03f */
[----:B------:R-:W-:Y:S01]  /*2210*/  UMOV UR8, UR7 ;  /* 0x0000000700087c82 */ /* 0x000fe20008000000 */
[----:B0-----:R-:W-:-:S06]  /*2220*/  WARPGROUP.ARRIVE ;  /* 0x00000000000079c5 */ /* 0x001fcc0000000000 */
[----:B------:R-:W-:Y:S01]  /*2230*/  QGMMA.SP.64x128x64.F32.E4M3.E4M3 R24, gdesc[UR8], R24, UP0, R95, gsb0 ;  /* 0x05e05f00081879f3 */ /* 0x000fe2000b800a18 */
[----:B------:R-:W-:-:S04]  /*2240*/  UISETP.NE.AND UP0, UPT, UR6, UR22, UPT ;  /* 0x000000160600728c */ /* 0x000fc8000bf05270 */
[----:B------:R-:W-:-:S04]  /*2250*/  USEL UR7, URZ, 0x1, UP0 ;  /* 0x000000013f077887 */ /* 0x000fc80008000000 */
[----:B------:R-:W-:-:S06]  /*2260*/  UISETP.NE.AND UP0, UPT, UR7, URZ, UPT ;  /* 0x0000003f0700728c */ /* 0x000fcc000bf05270 */
[----:B------:R-:W-:Y:S01]  /*2270*/  PLOP3.LUT P0, PT, PT, PT, UP0, 0x80, 0x0 ;  /* 0x000000000000781c */ /* 0x000fe20003f0f008 */
[----:B------:R-:W-:-:S12]  /*2280*/  WARPGROUP.DEPBAR.LE gsb0, 0x0 ;  /* 0x00008000000079c5 */ /* 0x000fd80000010000 */
[----:B------:R-:W-:Y:S05]  /*2290*/  @!P0 BRA `(.L_x_26) ;  /* 0x0000000400088947 */ /* 0x000fea0003800000 */
[----:B------:R-:W-:Y:S01]  /*22a0*/  FADD R21, R24, R21 ;  /* 0x0000001518157221 */ /* 0x000fe20000000000 */
[----:B------:R-:W-:-:S01]  /*22b0*/  FADD R210, R25, R210 ;  /* 0x000000d219d27221 */ /* 0x000fc20000000000 */
        /* <DEDUP_REMOVED lines=62> */
[----:B------:R-:W-:-:S02]  /*26a0*/  WARPGROUP.DEPBAR.LE gsb0, 0x0 ;  /* 0x00008000000079c5 */ /* 0x000fc40000010000 */
[----:B------:R-:W-:-:S05]  /*26b0*/  UMOV UR6, URZ ;  /* 0x0000003f00067c82 */ /* 0x000fca0008000000 */
.L_x_26:
[----:B------:R-:W-:Y:S05]  /*26c0*/  @!P1 BRA `(.L_x_27) ;  /* 0x0000000000049947 */ /* 0x000fea0003800000 */
[----:B------:R-:W-:Y:S01]  /*26d0*/  BPT.TRAP 0x1 ;  /* 0x000000040000795c */ /* 0x000fe20000300000 */
.L_x_27:
[----:B------:R-:W-:-:S13]  /*26e0*/  LOP3.LUT P0, RZ, R14, R19, RZ, 0xc0, !PT ;  /* 0x000000130eff7212 */ /* 0x000fda000780c0ff */
[----:B------:R-:W-:-:S05]  /*26f0*/  @P0 LEA R95, R93, UR12, 0x3 ;  /* 0x0000000c5d5f0c11 */ /* 0x000fca000f8e18ff */
[----:B------:R-:W-:-:S05]  /*2700*/  @P0 VIADD R212, R95, 0xa8 ;  /* 0x000000a85fd40836 */ /* 0x000fca0000000000 */
[----:B------:R-:W-:-:S04]  /*2710*/  @P0 PRMT R212, R15, 0x654, R212 ;  /* 0x000006540fd40816 */ /* 0x000fc800000000d4 */
[----:B------:R0:W-:Y:S01]  /*2720*/  @P0 SYNCS.ARRIVE.TRANS64.RED.A1T0 RZ, [R212+URZ], RZ ;  /* 0x000000ffd4ff09a7 */ /* 0x0001e2000810043f */
[----:B------:R-:W-:-:S13]  /*2730*/  ISETP.GT.U32.AND P0, PT, R7, 0x1, PT ;  /* 0x000000010700780c */ /* 0x000fda0003f04070 */
[----:B0-----:R-:W-:Y:S05]  /*2740*/  @P0 BRA `(.L_x_28) ;  /* 0x0000000000040947 */ /* 0x001fea0003800000 */
[----:B------:R-:W-:Y:S01]  /*2750*/  BPT.TRAP 0x1 ;  /* 0x000000040000795c */ /* 0x000fe20000300000 */
.L_x_28:
[----:B------:R-:W-:Y:S01]  /*2760*/  UIADD3 UR16, UR16, 0x1, URZ ;  /* 0x0000000110107890 */ /* 0x000fe2000fffe03f */
[----:B------:R-:W-:Y:S01]  /*2770*/  ISETP.GT.AND P1, PT, R23, 0x1, PT ;  /* 0x000000011700780c */ /* 0x000fe20003f24270 */
[----:B------:R-:W-:Y:S02]  /*2780*/  VIADD R93, R93, 0x1 ;  /* 0x000000015d5d7836 */ /* 0x000fe40000000000 */
[----:B------:R-:W-:Y:S01]  /*2790*/  UISETP.NE.AND UP1, UPT, UR16, 0x15, UPT ;  /* 0x000000151000788c */ /* 0x000fe2000bf25270 */
[----:B------:R-:W-:Y:S02]  /*27a0*/  VIADD R23, R23, 0xffffffff ;  /* 0xffffffff17177836 */ /* 0x000fe40000000000 */
[C---:B------:R-:W-:Y:S01]  /*27b0*/  ISETP.NE.AND P0, PT, R93.reuse, 0x15, PT ;  /* 0x000000155d00780c */ /* 0x040fe20003f05270 */
[----:B------:R-:W-:Y:S02]  /*27c0*/  USEL UR7, URZ, 0x1, UP1 ;  /* 0x000000013f077887 */ /* 0x000fe40008800000 */
[----:B------:R-:W-:Y:S01]  /*27d0*/  USEL UR16, UR16, URZ, UP1 ;  /* 0x0000003f10107287 */ /* 0x000fe20008800000 */
[----:B------:R-:W-:-:S03]  /*27e0*/  SEL R93, R93, RZ, P0 ;  /* 0x000000ff5d5d7207 */ /* 0x000fc60000000000 */
[----:B------:R-:W-:Y:S01]  /*27f0*/  LOP3.LUT R97, R97, UR7, RZ, 0x3c, !PT ;  /* 0x0000000761617c12 */ /* 0x000fe2000f8e3cff */
[----:B------:R-:W-:Y:S01]  /*2800*/  UMOV UR7, 0x1 ;  /* 0x0000000100077882 */ /* 0x000fe20000000000 */
[----:B------:R-:W-:Y:S06]  /*2810*/  @P1 BRA `(.L_x_29) ;  /* 0xfffffff800081947 */ /* 0x000fec000383ffff */
.L_x_21:
[----:B------:R-:W-:Y:S01]  /*2820*/  UISETP.NE.AND UP0, UPT, UR6, URZ, UPT ;  /* 0x0000003f0600728c */ /* 0x000fe2000bf05270 */
[----:B------:R-:W-:Y:S01]  /*2830*/  IMAD.U32 R95, RZ, RZ, UR21 ;  /* 0x00000015ff5f7e24 */ /* 0x000fe2000f8e00ff */
[----:B------:R-:W-:Y:S01]  /*2840*/  SHF.L.U32 R93, R91, 0x1f, RZ ;  /* 0x0000001f5b5d7819 */ /* 0x000fe200000006ff */
[----:B------:R-:W-:Y:S01]  /*2850*/  IMAD.MOV.U32 R23, RZ, RZ, R21 ;  /* 0x000000ffff177224 */ /* 0x000fe200078e0015 */
[----:B------:R-:W-:-:S06]  /*2860*/  USEL UR6, URZ, 0x1, !UP0 ;  /* 0x000000013f067887 */ /* 0x000fcc000c000000 */
[----:B------:R-:W-:-:S13]  /*2870*/  ISETP.NE.AND P0, PT, RZ, UR6, PT ;  /* 0x00000006ff007c0c */ /* 0x000fda000bf05270 */
[----:B------:R-:W-:Y:S05]  /*2880*/  @!P0 BRA `(.L_x_30) ;  /* 0x0000000400048947 */ /* 0x000fea0003800000 */
[----:B------:R-:W-:Y:S01]  /*2890*/  FADD R23, R24, R23 ;  /* 0x0000001718177221 */ /* 0x000fe20000000000 */
        /* <DEDUP_REMOVED lines=63> */
[----:B------:R-:W-:-:S06]  /*2c90*/  WARPGROUP.DEPBAR.LE gsb0, 0x0 ;  /* 0x00008000000079c5 */ /* 0x000fcc0000010000 */
.L_x_30:
[----:B------:R0:W-:Y:S01]  /*2ca0*/  SYNCS.ARRIVE.TRANS64.A1T0 RZ, [R95+UR20], RZ ;  /* 0x000000ff5fff79a7 */ /* 0x0001e20008100014 */
[----:B------:R-:W-:Y:S02]  /*2cb0*/  WARPGROUP.DEPBAR.LE gsb0, 0x0 ;  /* 0x00008000000079c5 */ /* 0x000fe40000010000 */
[----:B------:R-:W-:Y:S01]  /*2cc0*/  UIADD3 UR8, UR5, UR17, URZ ;  /* 0x0000001105087290 */ /* 0x000fe2000fffe03f */
[----:B------:R-:W-:Y:S01]  /*2cd0*/  SHF.R.S32.HI R31, RZ, 0x1f, R4 ;  /* 0x0000001fff1f7819 */ /* 0x000fe20000011404 */
[----:B------:R-:W-:Y:S02]  /*2ce0*/  UISETP.GE.U32.AND UP1, UPT, UR17, 0x15, UPT ;  /* 0x000000151100788c */ /* 0x000fe4000bf26070 */
[----:B------:R-:W-:Y:S01]  /*2cf0*/  UISETP.GT.U32.AND UP0, UPT, UR8, 0x14, UPT ;  /* 0x000000140800788c */ /* 0x000fe2000bf04070 */
[----:B------:R-:W1:Y:S01]  /*2d00*/  SYNCS.PHASECHK.TRANS64.TRYWAIT P0, [UR13+0x8], R93 ;  /* 0x0000085dff0075a7 */ /* 0x000e62000800014d */
[----:B------:R-:W-:Y:S02]  /*2d10*/  UIMAD.WIDE.U32 UR6, UR8, -0x79e79e79, URZ ;  /* 0x86186187080678a5 */ /* 0x000fe4000f8e003f */
[----:B------:R-:W-:-:S02]  /*2d20*/  UISETP.LT.U32.AND UP0, UPT, UR17, 0x15, UP0 ;  /* 0x000000151100788c */ /* 0x000fc40008701070 */
[----:B------:R-:W-:Y:S02]  /*2d30*/  UIADD3 UR5, UR8, -UR7, URZ ;  /* 0x8000000708057290 */ /* 0x000fe4000fffe03f */
[----:B------:R-:W-:Y:S02]  /*2d40*/  USEL UR6, URZ, 0x1, !UP0 ;  /* 0x000000013f067887 */ /* 0x000fe4000c000000 */
[----:B------:R-:W-:Y:S02]  /*2d50*/  ULEA.HI UR5, UR5, UR7, URZ, 0x1f ;  /* 0x0000000705057291 */ /* 0x000fe4000f8ff83f */
[----:B------:R-:W-:Y:S02]  /*2d60*/  ULOP3.LUT UR4, UR4, UR6, URZ, 0x3c, !UPT ;  /* 0x0000000604047292 */ /* 0x000fe4000f8e3c3f */
[----:B------:R-:W-:Y:S01]  /*2d70*/  USHF.R.U32.HI UR5, URZ, 0x4, UR5 ;  /* 0x000000043f057899 */ /* 0x000fe20008011605 */
[----:B------:R-:W4:Y:S03]  /*2d80*/  LDC R30, c[0x0][0x288] ;  /* 0x0000a200ff1e7b82 */ /* 0x000f260000000800 */
[----:B------:R-:W-:-:S02]  /*2d90*/  @UP1 ULOP3.LUT UR4, UR4, 0x1, UR5, 0x78, !UPT ;  /* 0x0000000104041892 */ /* 0x000fc4000f8e7805 */
[----:B------:R-:W-:Y:S01]  /*2da0*/  UIMAD UR5, UR5, -0x15, UR8 ;  /* 0xffffffeb050578a4 */ /* 0x000fe2000f8e0208 */
[----:B01----:R-:W-:Y:S11]  /*2db0*/  @!P0 BRA `(.L_x_31) ;  /* 0x0000006c00488947 */ /* 0x003ff60003800000 */
.L_x_200:
[----:B------:R-:W-:Y:S01]  /*2dc0*/  ULDC.64 UR6, c[0x0][0x6d0] ;  /* 0x0001b40000067ab9 */ /* 0x000fe20000000a00 */
[----:B------:R-:W-:Y:S02]  /*2dd0*/  IMAD.SHL.U32 R34, R6, 0x40, RZ ;  /* 0x0000004006227824 */ /* 0x000fe400078e00ff */
[----:B------:R-:W-:Y:S02]  /*2de0*/  IMAD R21, R31, UR6, RZ ;  /* 0x000000061f157c24 */ /* 0x000fe4000f8e02ff */
[C---:B------:R-:W-:Y:S01]  /*2df0*/  IMAD.WIDE.U32 R26, R4.reuse, UR6, R10 ;  /* 0x00000006041a7c25 */ /* 0x040fe2000f8e000a */
[----:B------:R-:W-:Y:S01]  /*2e00*/  ULDC UR6, c[0x0][0x284] ;  /* 0x0000a10000067ab9 */ /* 0x000fe20000000800 */
[----:B------:R-:W-:Y:S02]  /*2e10*/  SHF.R.S32.HI R35, RZ, 0x1f, R34 ;  /* 0x0000001fff237819 */ /* 0x000fe40000011422 */
[----:B------:R-:W-:Y:S01]  /*2e20*/  IMAD R29, R4, UR7, R21 ;  /* 0x00000007041d7c24 */ /* 0x000fe2000f8e0215 */
[C---:B------:R-:W-:Y:S01]  /*2e30*/  ISETP.GE.AND P0, PT, R34.reuse, UR6, PT ;  /* 0x0000000622007c0c */ /* 0x040fe2000bf06270 */
[----:B------:R-:W-:Y:S01]  /*2e40*/  IMAD.SHL.U32 R21, R5, 0x80, RZ ;  /* 0x0000008005157824 */ /* 0x000fe200078e00ff */
[----:B------:R-:W-:Y:S01]  /*2e50*/  IADD3 R28, P1, R34, R26, RZ ;  /* 0x0000001a221c7210 */ /* 0x000fe20007f3e0ff */
[----:B0-----:R-:W-:-:S03]  /*2e60*/  IMAD.WIDE R24, R16, 0x2, RZ ;  /* 0x0000000210187825 */ /* 0x001fc600078e02ff */
[----:B----4-:R-:W-:Y:S01]  /*2e70*/  ISETP.GE.OR P0, PT, R21, R30, P0 ;  /* 0x0000001e1500720c */ /* 0x010fe20000706670 */
[----:B------:R-:W-:Y:S01]  /*2e80*/  IMAD R6, R16, -0x2, R30 ;  /* 0xfffffffe10067824 */ /* 0x000fe200078e021e */
[----:B------:R-:W-:Y:S01]  /*2e90*/  IADD3.X R29, R35, R27, R29, P1, !PT ;  /* 0x0000001b231d7210 */ /* 0x000fe20000ffe41d */
[----:B------:R-:W-:-:S04]  /*2ea0*/  IMAD.WIDE R40, R5, 0x80, R24 ;  /* 0x0000008005287825 */ /* 0x000fc800078e0218 */
[----:B------:R-:W-:-:S06]  /*2eb0*/  IMAD.IADD R5, R6, 0x1, -R21 ;  /* 0x0000000106057824 */ /* 0x000fcc00078e0a15 */
[----:B------:R-:W-:Y:S05]  /*2ec0*/  @P0 BRA `(.L_x_32) ;  /* 0x00000048008c0947 */ /* 0x000fea0003800000 */
[----:B------:R-:W0:Y:S01]  /*2ed0*/  LDC.64 R26, c[0x0][0x6c8] ;  /* 0x0001b200ff1a7b82 */ /* 0x000e220000000a00 */
[----:B---3-5:R-:W-:Y:S01]  /*2ee0*/  FSETP.NEU.AND P0, PT, R12, RZ, PT ;  /* 0x000000ff0c00720b */ /* 0x028fe20003f0d000 */
[----:B------:R-:W-:Y:S01]  /*2ef0*/  IMAD.IADD R42, R18, 0x1, -R34 ;  /* 0x00000001122a7824 */ /* 0x000fe200078e0a22 */
[----:B------:R-:W-:Y:S01]  /*2f00*/  ISETP.GT.AND P1, PT, R5, RZ, PT ;  /* 0x000000ff0500720c */ /* 0x000fe20003f24270 */
[----:B------:R-:W-:Y:S03]  /*2f10*/  BSSY B0, `(.L_x_32) ;  /* 0x000049e000007945 */ /* 0x000fe60003800000 */
[----:B------:R-:W-:Y:S01]  /*2f20*/  ISETP.GT.AND P5, PT, R42, RZ, P1 ;  /* 0x000000ff2a00720c */ /* 0x000fe20000fa4270 */
[-C--:B0-----:R-:W-:Y:S02]  /*2f30*/  IMAD R6, R41, R26.reuse, RZ ;  /* 0x0000001a29067224 */ /* 0x081fe400078e02ff */
[----:B------:R-:W-:-:S04]  /*2f40*/  IMAD.WIDE.U32 R44, R40, R26, R28 ;  /* 0x0000001a282c7225 */ /* 0x000fc800078e001c */
[----:B------:R-:W-:-:S04]  /*2f50*/  IMAD R21, R40, R27, R6 ;  /* 0x0000001b28157224 */ /* 0x000fc800078e0206 */
[----:B------:R-:W-:Y:S01]  /*2f60*/  IMAD.IADD R37, R45, 0x1, R21 ;  /* 0x000000012d257824 */ /* 0x000fe200078e0215 */
[----:B------:R-:W-:Y:S06]  /*2f70*/  @!P0 BRA `(.L_x_33) ;  /* 0x0000003000e08947 */ /* 0x000fec0003800000 */
[----:B------:R-:W-:Y:S01]  /*2f80*/  ULDC.64 UR6, c[0x0][0x6b8] ;  /* 0x0001ae0000067ab9 */ /* 0x000fe20000000a00 */
[----:B------:R-:W-:Y:S01]  /*2f90*/  ULDC.64 UR10, c[0x0][0x6b0] ;  /* 0x0001ac00000a7ab9 */ /* 0x000fe20000000a00 */
[----:B------:R-:W-:Y:S01]  /*2fa0*/  IMAD.WIDE.U32 R24, R4, UR6, R10 ;  /* 0x0000000604187c25 */ /* 0x000fe2000f8e000a */
[----:B------:R-:W-:Y:S01]  /*2fb0*/  ULDC.64 UR22, c[0x0][0x6a8] ;  /* 0x0001aa0000167ab9 */ /* 0x000fe20000000a00 */
[----:B------:R-:W0:Y:S01]  /*2fc0*/  LDC.64 R38, c[0x0][0x6b0] ;  /* 0x0001ac00ff267b82 */ /* 0x000e220000000a00 */
[----:B------:R-:W-:Y:S01]  /*2fd0*/  ULDC.64 UR8, c[0x0][0x6c0] ;  /* 0x0001b00000087ab9 */ /* 0x000fe20000000a00 */
[----:B------:R-:W-:Y:S01]  /*2fe0*/  IMAD R21, R31, UR6, RZ ;  /* 0x000000061f157c24 */ /* 0x000fe2000f8e02ff */
[----:B------:R-:W-:-:S03]  /*2ff0*/  IADD3 R30, P0, R34, R24, RZ ;  /* 0x00000018221e7210 */ /* 0x000fc60007f1e0ff */
[----:B------:R-:W-:Y:S02]  /*3000*/  IMAD R43, R4, UR7, R21 ;  /* 0x00000007042b7c24 */ /* 0x000fe4000f8e0215 */
[----:B------:R-:W-:-:S03]  /*3010*/  IMAD R21, R41, UR10, RZ ;  /* 0x0000000a29157c24 */ /* 0x000fc6000f8e02ff */
[----:B------:R-:W-:Y:S01]  /*3020*/  IADD3.X R31, R35, R25, R43, P0, !PT ;  /* 0x00000019231f7210 */ /* 0x000fe200007fe42b */
[C---:B------:R-:W-:Y:S02]  /*3030*/  IMAD R45, R40.reuse, UR11, R21 ;  /* 0x0000000b282d7c24 */ /* 0x040fe4000f8e0215 */
[----:B------:R-:W-:-:S04]  /*3040*/  IMAD.WIDE.U32 R24, R40, UR10, R30 ;  /* 0x0000000a28187c25 */ /* 0x000fc8000f8e001e */
[----:B------:R-:W-:Y:S01]  /*3050*/  IMAD.IADD R21, R25, 0x1, R45 ;  /* 0x0000000119157824 */ /* 0x000fe200078e022d */
[----:B------:R-:W-:-:S04]  /*3060*/  LEA R28, P0, R24, UR22, 0x2 ;  /* 0x00000016181c7c11 */ /* 0x000fc8000f8010ff */
[----:B------:R-:W-:-:S05]  /*3070*/  LEA.HI.X R29, R24, UR23, R21, 0x2, P0 ;  /* 0x00000017181d7c11 */ /* 0x000fca00080f1415 */
[----:B------:R-:W3:Y:S01]  /*3080*/  @P5 LDG.E.LTC128B R21, desc[UR18][R28.64] ;  /* 0x000000121c155981 */ /* 0x000ee2000c1e1920 */
[----:B------:R-:W-:Y:S01]  /*3090*/  IMAD.WIDE.U32 R32, R40, UR10, R34 ;  /* 0x0000000a28207c25 */ /* 0x000fe2000f8e0022 */
[----:B------:R-:W-:Y:S01]  /*30a0*/  LEA R24, P0, R44, UR8, 0x2 ;  /* 0x000000082c187c11 */ /* 0x000fe2000f8010ff */
[----:B------:R-:W-:Y:S02]  /*30b0*/  BSSY B1, `(.L_x_34) ;  /* 0x0000016000017945 */ /* 0x000fe40003800000 */
[----:B0-----:R-:W-:Y:S01]  /*30c0*/  IMAD.WIDE.U32 R40, R40, UR10, R38 ;  /* 0x0000000a28287c25 */ /* 0x001fe2000f8e0026 */
[----:B------:R-:W-:Y:S02]  /*30d0*/  IADD3 R36, P2, R10, R32, RZ ;  /* 0x000000200a247210 */ /* 0x000fe40007f5e0ff */
[----:B------:R-:W-:Y:S02]  /*30e0*/  LEA.HI.X R25, R44, UR9, R37, 0x2, P0 ;  /* 0x000000092c197c11 */ /* 0x000fe400080f1425 */
[----:B------:R-:W-:-:S02]  /*30f0*/  ISETP.GT.AND P0, PT, R5, 0x1, PT ;  /* 0x000000010500780c */ /* 0x000fc40003f04270 */
[----:B------:R-:W-:Y:S01]  /*3100*/  IADD3.X R37, R11, R45, R33, P2, !PT ;  /* 0x0000002d0b257210 */ /* 0x000fe200017fe421 */
[----:B------:R-:W-:Y:S01]  /*3110*/  IMAD.IADD R45, R45, 0x1, R41 ;  /* 0x000000012d2d7824 */ /* 0x000fe200078e0229 */
[----:B------:R-:W-:Y:S02]  /*3120*/  ISETP.GT.AND P2, PT, R42, RZ, P0 ;  /* 0x000000ff2a00720c */ /* 0x000fe40000744270 */
[----:B------:R-:W-:Y:S01]  /*3130*/  LEA R32, P4, R26, R24, 0x2 ;  /* 0x000000181a207211 */ /* 0x000fe200078810ff */
[----:B------:R-:W-:-:S04]  /*3140*/  IMAD.WIDE.U32 R36, R4, UR6, R36 ;  /* 0x0000000604247c25 */ /* 0x000fc8000f8e0024 */
[----:B---3--:R-:W-:-:S04]  /*3150*/  FMUL R6, R21, R12 ;  /* 0x0000000c15067220 */ /* 0x008fc80000400000 */
[----:B--2---:R-:W-:Y:S01]  /*3160*/  FFMA R47, R23, R13, R6 ;  /* 0x0000000d172f7223 */ /* 0x004fe20000000006 */
[----:B------:R-:W-:Y:S01]  /*3170*/  IADD3 R6, P6, R30, R40, RZ ;  /* 0x000000281e067210 */ /* 0x000fe20007fde0ff */
[----:B------:R-:W-:-:S03]  /*3180*/  IMAD.IADD R23, R43, 0x1, R37 ;  /* 0x000000012b177824 */ /* 0x000fc600078e0225 */
[----:B------:R0:W-:Y:S01]  /*3190*/  @P5 STG.E desc[UR18][R24.64], R47 ;  /* 0x0000002f18005986 */ /* 0x0001e2000c101912 */
[----:B------:R-:W-:Y:S01]  /*31a0*/  IMAD.X R31, R45, 0x1, R31, P6 ;  /* 0x000000012d1f7824 */ /* 0x000fe200030e061f */
[----:B------:R-:W-:Y:S02]  /*31b0*/  LEA R38, P6, R36, UR22, 0x2 ;  /* 0x0000001624267c11 */ /* 0x000fe4000f8c10ff */
[----:B------:R-:W-:Y:S02]  /*31c0*/  LEA R30, P5, R6, UR22, 0x2 ;  /* 0x00000016061e7c11 */ /* 0x000fe4000f8a10ff */
[----:B------:R-:W-:Y:S02]  /*31d0*/  LEA.HI.X R39, R36, UR23, R23, 0x2, P6 ;  /* 0x0000001724277c11 */ /* 0x000fe4000b0f1417 */
[----:B------:R-:W-:Y:S01]  /*31e0*/  LEA.HI.X R31, R6, UR23, R31, 0x2, P5 ;  /* 0x00000017061f7c11 */ /* 0x000fe2000a8f141f */
[----:B------:R-:W-:Y:S08]  /*31f0*/  @!P2 BRA `(.L_x_35) ;  /* 0x000000000004a947 */ /* 0x000ff00003800000 */
[----:B------:R1:W5:Y:S02]  /*3200*/  LDG.E.LTC128B R21, desc[UR18][R30.64] ;  /* 0x000000121e157981 */ /* 0x000364000c1e1920 */
.L_x_35:
[----:B------:R-:W-:Y:S05]  /*3210*/  BSYNC B1 ;  /* 0x0000000000017941 */ /* 0x000fea0003800000 */
.L_x_34:
[----:B-----5:R-:W-:Y:S01]  /*3220*/  FMUL R6, R21, R12 ;  /* 0x0000000c15067220 */ /* 0x020fe20000400000 */
[----:B------:R-:W-:Y:S01]  /*3230*/  LEA.HI.X R33, R26, R25, R27, 0x2, P4 ;  /* 0x000000191a217211 */ /* 0x000fe200020f141b */
[----:B------:R-:W-:Y:S01]  /*3240*/  BSSY B1, `(.L_x_36) ;  /* 0x0000008000017945 */ /* 0x000fe20003800000 */
[----:B------:R-:W-:Y:S01]  /*3250*/  ISETP.GT.AND P1, PT, R42, 0x8, P1 ;  /* 0x000000082a00780c */ /* 0x000fe20000f24270 */
[----:B------:R-:W-:Y:S01]  /*3260*/  FFMA R23, R210, R13, R6 ;  /* 0x0000000dd2177223 */ /* 0x000fe20000000006 */
[----:B------:R-:W-:-:S04]  /*3270*/  IADD3 R34, P5, P6, R10, R40, R34 ;  /* 0x000000280a227210 */ /* 0x000fc80007ebe022 */
[----:B------:R2:W-:Y:S01]  /*3280*/  @P2 STG.E desc[UR18][R32.64], R23 ;  /* 0x0000001720002986 */ /* 0x0005e2000c101912 */
[----:B------:R-:W-:-:S06]  /*3290*/  IADD3.X R35, R11, R45, R35, P5, P6 ;  /* 0x0000002d0b237210 */ /* 0x000fcc0002fec423 */
[----:B------:R-:W-:Y:S05]  /*32a0*/  @!P1 BRA `(.L_x_37) ;  /* 0x0000000000049947 */ /* 0x000fea0003800000 */
[----:B------:R3:W5:Y:S02]  /*32b0*/  LDG.E.LTC128B R21, desc[UR18][R38.64+0x20] ;  /* 0x0000201226157981 */ /* 0x000764000c1e1920 */
.L_x_37:
[----:B------:R-:W-:Y:S05]  /*32c0*/  BSYNC B1 ;  /* 0x0000000000017941 */ /* 0x000fea0003800000 */
.L_x_36:
[----:B--2--5:R-:W-:Y:S01]  /*32d0*/  FMUL R23, R21, R12 ;  /* 0x0000000c15177220 */ /* 0x024fe20000400000 */
[----:B------:R-:W-:Y:S01]  /*32e0*/  ISETP.GT.AND P0, PT, R42, 0x8, P0 ;  /* 0x000000082a00780c */ /* 0x000fe20000704270 */
[----:B------:R-:W-:Y:S01]  /*32f0*/  IMAD.WIDE.U32 R34, R4, UR6, R34 ;  /* 0x0000000604227c25 */ /* 0x000fe2000f8e0022 */
[----:B------:R-:W-:-:S03]  /*3300*/  ISETP.GT.AND P2, PT, R5, 0x8, PT ;  /* 0x000000080500780c */ /* 0x000fc60003f44270 */
[----:B---3--:R-:W-:Y:S01]  /*3310*/  FFMA R39, R208, R13, R23 ;  /* 0x0000000dd0277223 */ /* 0x008fe20000000017 */
[----:B------:R-:W-:Y:S01]  /*3320*/  USHF.L.U64.HI UR9, UR10, 0x5, UR11 ;  /* 0x000000050a097899 */ /* 0x000fe2000801020b */
[----:B------:R-:W-:Y:S01]  /*3330*/  IMAD.IADD R23, R43, 0x1, R35 ;  /* 0x000000012b177824 */ /* 0x000fe200078e0223 */
[----:B------:R-:W-:Y:S01]  /*3340*/  LEA R36, P5, R34, UR22, 0x2 ;  /* 0x0000001622247c11 */ /* 0x000fe2000f8a10ff */
[----:B------:R-:W-:Y:S01]  /*3350*/  USHF.L.U32 UR8, UR10, 0x5, URZ ;  /* 0x000000050a087899 */ /* 0x000fe2000800063f */
[----:B------:R2:W-:Y:S01]  /*3360*/  @P1 STG.E desc[UR18][R24.64+0x20], R39 ;  /* 0x0000202718001986 */ /* 0x0005e2000c101912 */
[----:B------:R-:W-:Y:S01]  /*3370*/  BSSY B1, `(.L_x_38) ;  /* 0x0000005000017945 */ /* 0x000fe20003800000 */
[----:B------:R-:W-:Y:S02]  /*3380*/  ISETP.GT.AND P4, PT, R42, RZ, P2 ;  /* 0x000000ff2a00720c */ /* 0x000fe40001784270 */
[----:B------:R-:W-:Y:S01]  /*3390*/  LEA.HI.X R37, R34, UR23, R23, 0x2, P5 ;  /* 0x0000001722257c11 */ /* 0x000fe2000a8f1417 */
[----:B------:R-:W-:Y:S10]  /*33a0*/  @!P0 BRA `(.L_x_39) ;  /* 0x0000000000048947 */ /* 0x000ff40003800000 */
[----:B------:R3:W5:Y:S02]  /*33b0*/  LDG.E.LTC128B R21, desc[UR18][R36.64+0x20] ;  /* 0x0000201224157981 */ /* 0x000764000c1e1920 */
.L_x_39:
[----:B------:R-:W-:Y:S05]  /*33c0*/  BSYNC B1 ;  /* 0x0000000000017941 */ /* 0x000fea0003800000 */
.L_x_38:
[----:B-----5:R-:W-:Y:S01]  /*33d0*/  FMUL R23, R21, R12 ;  /* 0x0000000c15177220 */ /* 0x020fe20000400000 */
[----:B------:R-:W-:-:S03]  /*33e0*/  IADD3 R34, P1, R28, UR8, RZ ;  /* 0x000000081c227c10 */ /* 0x000fc6000ff3e0ff */
[----:B---3--:R-:W-:Y:S01]  /*33f0*/  FFMA R37, R206, R13, R23 ;  /* 0x0000000dce257223 */ /* 0x008fe20000000017 */
[----:B------:R-:W-:Y:S01]  /*3400*/  IMAD.MOV.U32 R23, RZ, RZ, R21 ;  /* 0x000000ffff177224 */ /* 0x000fe200078e0015 */
[----:B------:R-:W-:-:S03]  /*3410*/  IADD3.X R35, R29, UR9, RZ, P1, !PT ;  /* 0x000000091d237c10 */ /* 0x000fc60008ffe4ff */
[----:B------:R3:W-:Y:S04]  /*3420*/  @P0 STG.E desc[UR18][R32.64+0x20], R37 ;  /* 0x0000202520000986 */ /* 0x0007e8000c101912 */
[----:B------:R-:W4:Y:S01]  /*3430*/  @P4 LDG.E.LTC128B R23, desc[UR18][R34.64] ;  /* 0x0000001222174981 */ /* 0x000f22000c1e1920 */
[C---:B------:R-:W-:Y:S01]  /*3440*/  IMAD.SHL.U32 R4, R26.reuse, 0x20, RZ ;  /* 0x000000201a047824 */ /* 0x040fe200078e00ff */
[----:B------:R-:W-:Y:S01]  /*3450*/  SHF.L.U64.HI R6, R26, 0x5, R27 ;  /* 0x000000051a067819 */ /* 0x000fe2000001021b */
[----:B------:R-:W-:Y:S01]  /*3460*/  BSSY B1, `(.L_x_40) ;  /* 0x000000c000017945 */ /* 0x000fe20003800000 */
[----:B------:R-:W-:Y:S02]  /*3470*/  ISETP.GT.AND P0, PT, R5, 0x9, PT ;  /* 0x000000090500780c */ /* 0x000fe40003f04270 */
[----:B------:R-:W-:-:S02]  /*3480*/  IADD3 R26, P5, R4, R24, RZ ;  /* 0x00000018041a7210 */ /* 0x000fc40007fbe0ff */
[----:B------:R-:W-:-:S03]  /*3490*/  ISETP.GT.AND P1, PT, R42, RZ, P0 ;  /* 0x000000ff2a00720c */ /* 0x000fc60000724270 */
[----:B------:R-:W-:Y:S01]  /*34a0*/  IMAD.X R27, R6, 0x1, R25, P5 ;  /* 0x00000001061b7824 */ /* 0x000fe200028e0619 */
[----:B------:R-:W-:-:S04]  /*34b0*/  IADD3 R38, P5, R30, UR8, RZ ;  /* 0x000000081e267c10 */ /* 0x000fc8000ffbe0ff */
[----:B--2---:R-:W-:Y:S01]  /*34c0*/  IADD3.X R39, R31, UR9, RZ, P5, !PT ;  /* 0x000000091f277c10 */ /* 0x004fe2000affe4ff */
[----:B----4-:R-:W-:-:S04]  /*34d0*/  FMUL R21, R23, R12 ;  /* 0x0000000c17157220 */ /* 0x010fc80000400000 */
[----:B------:R-:W-:-:S05]  /*34e0*/  FFMA R21, R204, R13, R21 ;  /* 0x0000000dcc157223 */ /* 0x000fca0000000015 */
[----:B------:R3:W-:Y:S01]  /*34f0*/  @P4 STG.E desc[UR18][R26.64], R21 ;  /* 0x000000151a004986 */ /* 0x0007e2000c101912 */
[----:B------:R-:W-:Y:S05]  /*3500*/  @!P1 BRA `(.L_x_41) ;  /* 0x0000000000049947 */ /* 0x000fea0003800000 */
[----:B------:R2:W5:Y:S02]  /*3510*/  LDG.E.LTC128B R23, desc[UR18][R38.64] ;  /* 0x0000001226177981 */ /* 0x000564000c1e1920 */
.L_x_41:
[----:B------:R-:W-:Y:S05]  /*3520*/  BSYNC B1 ;  /* 0x0000000000017941 */ /* 0x000fea0003800000 */
.L_x_40:
[----:B------:R-:W-:Y:S01]  /*3530*/  UIADD3 UR6, UP0, UR8, 0x20, URZ ;  /* 0x0000002008067890 */ /* 0x000fe2000ff1e03f */
[----:B------:R-:W-:Y:S01]  /*3540*/  ISETP.GT.AND P2, PT, R42, 0x8, P2 ;  /* 0x000000082a00780c */ /* 0x000fe20001744270 */
[----:B---3-5:R-:W-:Y:S01]  /*3550*/  FMUL R21, R23, R12 ;  /* 0x0000000c17157220 */ /* 0x028fe20000400000 */
[----:B------:R-:W-:Y:S01]  /*3560*/  IADD3 R36, P4, R4, R32, RZ ;  /* 0x0000002004247210 */ /* 0x000fe20007f9e0ff */
[----:B------:R-:W-:Y:S01]  /*3570*/  UIADD3.X UR7, URZ, UR9, URZ, UP0, !UPT ;  /* 0x000000093f077290 */ /* 0x000fe200087fe43f */
[----:B------:R-:W-:Y:S01]  /*3580*/  IMAD.MOV.U32 R43, RZ, RZ, R23 ;  /* 0x000000ffff2b7224 */ /* 0x000fe200078e0017 */
[----:B------:R-:W-:Y:S01]  /*3590*/  IADD3 R28, P5, R28, UR6, RZ ;  /* 0x000000061c1c7c10 */ /* 0x000fe2000ffbe0ff */
[----:B------:R-:W-:Y:S01]  /*35a0*/  FFMA R45, R202, R13, R21 ;  /* 0x0000000dca2d7223 */ /* 0x000fe20000000015 */
[----:B------:R-:W-:Y:S02]  /*35b0*/  IMAD.X R37, R6, 0x1, R33, P4 ;  /* 0x0000000106257824 */ /* 0x000fe400020e0621 */
[----:B------:R-:W-:-:S03]  /*35c0*/  IADD3.X R29, R29, UR7, RZ, P5, !PT ;  /* 0x000000071d1d7c10 */ /* 0x000fc6000affe4ff */
[----:B------:R3:W-:Y:S04]  /*35d0*/  @P1 STG.E desc[UR18][R36.64], R45 ;  /* 0x0000002d24001986 */ /* 0x0007e8000c101912 */
[----:B------:R-:W4:Y:S01]  /*35e0*/  @P2 LDG.E.LTC128B R43, desc[UR18][R28.64] ;  /* 0x000000121c2b2981 */ /* 0x000f22000c1e1920 */
[----:B------:R-:W-:Y:S01]  /*35f0*/  IADD3 R21, P1, R4, 0x20, RZ ;  /* 0x0000002004157810 */ /* 0x000fe20007f3e0ff */
[----:B------:R-:W-:Y:S01]  /*3600*/  BSSY B1, `(.L_x_42) ;  /* 0x000000c000017945 */ /* 0x000fe20003800000 */
[----:B------:R-:W-:Y:S02]  /*3610*/  ISETP.GT.AND P4, PT, R42, 0x8, P0 ;  /* 0x000000082a00780c */ /* 0x000fe40000784270 */
[----:B0-----:R-:W-:Y:S01]  /*3620*/  IADD3 R24, P5, R21, R24, RZ ;  /* 0x0000001815187210 */ /* 0x001fe20007fbe0ff */
[----:B------:R-:W-:Y:S01]  /*3630*/  IMAD.X R23, RZ, RZ, R6, P1 ;  /* 0x000000ffff177224 */ /* 0x000fe200008e0606 */
[----:B-1----:R-:W-:-:S03]  /*3640*/  IADD3 R30, P0, R30, UR6, RZ ;  /* 0x000000061e1e7c10 */ /* 0x002fc6000ff1e0ff */
[----:B------:R-:W-:Y:S01]  /*3650*/  IMAD.X R25, R23, 0x1, R25, P5 ;  /* 0x0000000117197824 */ /* 0x000fe200028e0619 */
[----:B------:R-:W-:Y:S01]  /*3660*/  IADD3.X R31, R31, UR7, RZ, P0, !PT ;  /* 0x000000071f1f7c10 */ /* 0x000fe200087fe4ff */
[----:B----4-:R-:W-:-:S04]  /*3670*/  FMUL R41, R43, R12 ;  /* 0x0000000c2b297220 */ /* 0x010fc80000400000 */
[----:B------:R-:W-:-:S05]  /*3680*/  FFMA R41, R200, R13, R41 ;  /* 0x0000000dc8297223 */ /* 0x000fca0000000029 */
[----:B------:R3:W-:Y:S01]  /*3690*/  @P2 STG.E desc[UR18][R24.64], R41 ;  /* 0x0000002918002986 */ /* 0x0007e2000c101912 */
[----:B------:R-:W-:Y:S05]  /*36a0*/  @!P4 BRA `(.L_x_43) ;  /* 0x000000000004c947 */ /* 0x000fea0003800000 */
[----:B------:R0:W5:Y:S02]  /*36b0*/  LDG.E.LTC128B R43, desc[UR18][R30.64] ;  /* 0x000000121e2b7981 */ /* 0x000164000c1e1920 */
.L_x_43:
[----:B------:R-:W-:Y:S05]  /*36c0*/  BSYNC B1 ;  /* 0x0000000000017941 */ /* 0x000fea0003800000 */
.L_x_42:
[----:B------:R-:W-:Y:S01]  /*36d0*/  IADD3 R28, P2, R21, R32, RZ ;  /* 0x00000020151c7210 */ /* 0x000fe20007f5e0ff */
[----:B---3-5:R-:W-:Y:S01]  /*36e0*/  FMUL R25, R43, R12 ;  /* 0x0000000c2b197220 */ /* 0x028fe20000400000 */
[C---:B------:R-:W-:Y:S01]  /*36f0*/  ISETP.GT.AND P1, PT, R5.reuse, 0x10, PT ;  /* 0x000000100500780c */ /* 0x040fe20003f24270 */
[----:B------:R-:W-:Y:S01]  /*3700*/  BSSY B1, `(.L_x_44) ;  /* 0x000000b000017945 */ /* 0x000fe20003800000 */
[----:B------:R-:W-:Y:S01]  /*3710*/  ISETP.GT.AND P0, PT, R5, 0x11, PT ;  /* 0x000000110500780c */ /* 0x000fe20003f04270 */
[----:B------:R-:W-:Y:S01]  /*3720*/  FFMA R25, R198, R13, R25 ;  /* 0x0000000dc6197223 */ /* 0x000fe20000000019 */
[----:B------:R-:W-:Y:S01]  /*3730*/  IMAD.X R29, R23, 0x1, R33, P2 ;  /* 0x00000001171d7824 */ /* 0x000fe200010e0621 */
[----:B------:R-:W-:Y:S02]  /*3740*/  ISETP.GT.AND P5, PT, R42, RZ, P1 ;  /* 0x000000ff2a00720c */ /* 0x000fe40000fa4270 */
[----:B0-----:R-:W-:Y:S02]  /*3750*/  IADD3 R30, P2, R34, UR8, RZ ;  /* 0x00000008221e7c10 */ /* 0x001fe4000ff5e0ff */
[----:B------:R0:W-:Y:S01]  /*3760*/  @P4 STG.E desc[UR18][R28.64], R25 ;  /* 0x000000191c004986 */ /* 0x0001e2000c101912 */
[----:B------:R-:W-:-:S02]  /*3770*/  IADD3 R24, P6, R26, R4, RZ ;  /* 0x000000041a187210 */ /* 0x000fc40007fde0ff */
[----:B------:R-:W-:-:S06]  /*3780*/  IADD3.X R31, R35, UR9, RZ, P2, !PT ;  /* 0x00000009231f7c10 */ /* 0x000fcc00097fe4ff */
[----:B------:R-:W-:Y:S05]  /*3790*/  @!P5 BRA `(.L_x_45) ;  /* 0x000000000004d947 */ /* 0x000fea0003800000 */
[----:B------:R1:W5:Y:S02]  /*37a0*/  LDG.E.LTC128B R43, desc[UR18][R30.64] ;  /* 0x000000121e2b7981 */ /* 0x000364000c1e1920 */
.L_x_45:
[----:B------:R-:W-:Y:S05]  /*37b0*/  BSYNC B1 ;  /* 0x0000000000017941 */ /* 0x000fea0003800000 */
.L_x_44:
[----:B0----5:R-:W-:Y:S01]  /*37c0*/  FMUL R29, R43, R12 ;  /* 0x0000000c2b1d7220 */ /* 0x021fe20000400000 */
[----:B------:R-:W-:Y:S01]  /*37d0*/  IMAD.X R25, R27, 0x1, R6, P6 ;  /* 0x000000011b197824 */ /* 0x000fe200030e0606 */
[----:B------:R-:W-:Y:S01]  /*37e0*/  ISETP.GT.AND P2, PT, R42, RZ, P0 ;  /* 0x000000ff2a00720c */ /* 0x000fe20000744270 */
[----:B------:R-:W-:Y:S01]  /*37f0*/  BSSY B1, `(.L_x_46) ;  /* 0x0000008000017945 */ /* 0x000fe20003800000 */
[----:B------:R-:W-:Y:S01]  /*3800*/  FFMA R29, R196, R13, R29 ;  /* 0x0000000dc41d7223 */ /* 0x000fe2000000001d */
[----:B------:R-:W-:Y:S02]  /*3810*/  IADD3 R32, P6, R38, UR8, RZ ;  /* 0x0000000826207c10 */ /* 0x000fe4000ffde0ff */
[----:B------:R-:W-:Y:S02]  /*3820*/  IADD3 R28, P4, R36, R4, RZ ;  /* 0x00000004241c7210 */ /* 0x000fe40007f9e0ff */
[----:B------:R0:W-:Y:S01]  /*3830*/  @P5 STG.E desc[UR18][R24.64], R29 ;  /* 0x0000001d18005986 */ /* 0x0001e2000c101912 */
[----:B------:R-:W-:-:S05]  /*3840*/  IADD3.X R33, R39, UR9, RZ, P6, !PT ;  /* 0x0000000927217c10 */ /* 0x000fca000b7fe4ff */
[----:B------:R-:W-:Y:S05]  /*3850*/  @!P2 BRA `(.L_x_47) ;  /* 0x000000000004a947 */ /* 0x000fea0003800000 */
[----:B------:R3:W5:Y:S02]  /*3860*/  LDG.E.LTC128B R43, desc[UR18][R32.64] ;  /* 0x00000012202b7981 */ /* 0x000764000c1e1920 */
.L_x_47:
[----:B------:R-:W-:Y:S05]  /*3870*/  BSYNC B1 ;  /* 0x0000000000017941 */ /* 0x000fea0003800000 */
.L_x_46:
[----:B-----5:R-:W-:Y:S01]  /*3880*/  FMUL R41, R43, R12 ;  /* 0x0000000c2b297220 */ /* 0x020fe20000400000 */
[----:B0-----:R-:W-:Y:S01]  /*3890*/  IMAD.X R29, R37, 0x1, R6, P4 ;  /* 0x00000001251d7824 */ /* 0x001fe200020e0606 */
[----:B------:R-:W-:Y:S01]  /*38a0*/  ISETP.GT.AND P1, PT, R42, 0x8, P1 ;  /* 0x000000082a00780c */ /* 0x000fe20000f24270 */
        /* <DEDUP_REMOVED lines=8> */
.L_x_49:
[----:B------:R-:W-:Y:S05]  /*3930*/  BSYNC B1 ;  /* 0x0000000000017941 */ /* 0x000fea0003800000 */
.L_x_48:
[----:B----45:R-:W-:Y:S01]  /*3940*/  FMUL R35, R43, R12 ;  /* 0x0000000c2b237220 */ /* 0x030fe20000400000 */
[----:B0-----:R-:W-:Y:S01]  /*3950*/  IMAD.X R41, R23, 0x1, R27, P5 ;  /* 0x0000000117297824 */ /* 0x001fe200028e061b */
[----:B------:R-:W-:Y:S01]  /*3960*/  ISETP.GT.AND P2, PT, R42, 0x8, P0 ;  /* 0x000000082a00780c */ /* 0x000fe20000744270 */
[----:B------:R-:W-:Y:S01]  /*3970*/  BSSY B1, `(.L_x_50) ;  /* 0x0000007000017945 */ /* 0x000fe20003800000 */
[----:B------:R-:W-:Y:S01]  /*3980*/  FFMA R35, R192, R13, R35 ;  /* 0x0000000dc0237223 */ /* 0x000fe20000000023 */
[----:B------:R-:W-:-:S04]  /*3990*/  IADD3 R26, P0, R38, UR6, RZ ;  /* 0x00000006261a7c10 */ /* 0x000fc8000ff1e0ff */
[----:B------:R0:W-:Y:S01]  /*39a0*/  @P1 STG.E desc[UR18][R40.64], R35 ;  /* 0x0000002328001986 */ /* 0x0001e2000c101912 */
[----:B------:R-:W-:-:S05]  /*39b0*/  IADD3.X R27, R39, UR7, RZ, P0, !PT ;  /* 0x00000007271b7c10 */ /* 0x000fca00087fe4ff */
[----:B------:R-:W-:Y:S05]  /*39c0*/  @!P2 BRA `(.L_x_51) ;  /* 0x000000000004a947 */ /* 0x000fea0003800000 */
[----:B------:R4:W5:Y:S02]  /*39d0*/  LDG.E.LTC128B R43, desc[UR18][R26.64] ;  /* 0x000000121a2b7981 */ /* 0x000964000c1e1920 */
.L_x_51:
[----:B------:R-:W-:Y:S05]  /*39e0*/  BSYNC B1 ;  /* 0x0000000000017941 */ /* 0x000fea0003800000 */
.L_x_50:
[----:B------:R-:W-:Y:S01]  /*39f0*/  IADD3 R34, P5, R21, R36, RZ ;  /* 0x0000002415227210 */ /* 0x000fe20007fbe0ff */
[----:B----45:R-:W-:Y:S01]  /*3a00*/  FMUL R27, R43, R12 ;  /* 0x0000000c2b1b7220 */ /* 0x030fe20000400000 */
[----:B------:R-:W-:Y:S01]  /*3a10*/  ISETP.GT.AND P1, PT, R5, 0x18, PT ;  /* 0x000000180500780c */ /* 0x000fe20003f24270 */
[----:B------:R-:W-:Y:S01]  /*3a20*/  BSSY B1, `(.L_x_52) ;  /* 0x000000b000017945 */ /* 0x000fe20003800000 */
[----:B------:R-:W-:Y:S01]  /*3a30*/  IADD3 R36, P6, R30, UR8, RZ ;  /* 0x000000081e247c10 */ /* 0x000fe2000ffde0ff */
[----:B------:R-:W-:Y:S01]  /*3a40*/  FFMA R27, R190, R13, R27 ;  /* 0x0000000dbe1b7223 */ /* 0x000fe2000000001b */
[----:B0-----:R-:W-:Y:S01]  /*3a50*/  IMAD.X R35, R23, 0x1, R37, P5 ;  /* 0x0000000117237824 */ /* 0x001fe200028e0625 */
[----:B------:R-:W-:Y:S02]  /*3a60*/  ISETP.GT.AND P4, PT, R42, RZ, P1 ;  /* 0x000000ff2a00720c */ /* 0x000fe40000f84270 */
[----:B------:R-:W-:Y:S02]  /*3a70*/  ISETP.GT.AND P0, PT, R5, 0x19, PT ;  /* 0x000000190500780c */ /* 0x000fe40003f04270 */
[----:B------:R0:W-:Y:S01]  /*3a80*/  @P2 STG.E desc[UR18][R34.64], R27 ;  /* 0x0000001b22002986 */ /* 0x0001e2000c101912 */
[----:B------:R-:W-:-:S02]  /*3a90*/  IADD3 R26, P5, R24, R4, RZ ;  /* 0x00000004181a7210 */ /* 0x000fc40007fbe0ff */
[----:B------:R-:W-:-:S06]  /*3aa0*/  IADD3.X R37, R31, UR9, RZ, P6, !PT ;  /* 0x000000091f257c10 */ /* 0x000fcc000b7fe4ff */
[----:B------:R-:W-:Y:S05]  /*3ab0*/  @!P4 BRA `(.L_x_53) ;  /* 0x000000000004c947 */ /* 0x000fea0003800000 */
[----:B------:R4:W5:Y:S02]  /*3ac0*/  LDG.E.LTC128B R43, desc[UR18][R36.64] ;  /* 0x00000012242b7981 */ /* 0x000964000c1e1920 */
.L_x_53:
[----:B------:R-:W-:Y:S05]  /*3ad0*/  BSYNC B1 ;  /* 0x0000000000017941 */ /* 0x000fea0003800000 */
.L_x_52:
[----:B0----5:R-:W-:Y:S01]  /*3ae0*/  FMUL R35, R43, R12 ;  /* 0x0000000c2b237220 */ /* 0x021fe20000400000 */
[----:B------:R-:W-:Y:S01]  /*3af0*/  IMAD.X R27, R25, 0x1, R6, P5 ;  /* 0x00000001191b7824 */ /* 0x000fe200028e0606 */
[----:B------:R-:W-:Y:S01]  /*3b00*/  ISETP.GT.AND P2, PT, R42, RZ, P0 ;  /* 0x000000ff2a00720c */ /* 0x000fe20000744270 */
[----:B------:R-:W-:Y:S01]  /*3b10*/  BSSY B1, `(.L_x_54) ;  /* 0x0000008000017945 */ /* 0x000fe20003800000 */
[----:B------:R-:W-:Y:S01]  /*3b20*/  FFMA R35, R188, R13, R35 ;  /* 0x0000000dbc237223 */ /* 0x000fe20000000023 */
[----:B--2---:R-:W-:Y:S02]  /*3b30*/  IADD3 R38, P6, R32, UR8, RZ ;  /* 0x0000000820267c10 */ /* 0x004fe4000ffde0ff */
[----:B------:R-:W-:Y:S02]  /*3b40*/  IADD3 R34, P5, R28, R4, RZ ;  /* 0x000000041c227210 */ /* 0x000fe40007fbe0ff */
[----:B------:R0:W-:Y:S01]  /*3b50*/  @P4 STG.E desc[UR18][R26.64], R35 ;  /* 0x000000231a004986 */ /* 0x0001e2000c101912 */
[----:B------:R-:W-:-:S05]  /*3b60*/  IADD3.X R39, R33, UR9, RZ, P6, !PT ;  /* 0x0000000921277c10 */ /* 0x000fca000b7fe4ff */
[----:B------:R-:W-:Y:S05]  /*3b70*/  @!P2 BRA `(.L_x_55) ;  /* 0x000000000004a947 */ /* 0x000fea0003800000 */
[----:B------:R2:W5:Y:S02]  /*3b80*/  LDG.E.LTC128B R43, desc[UR18][R38.64] ;  /* 0x00000012262b7981 */ /* 0x000564000c1e1920 */
.L_x_55:
[----:B------:R-:W-:Y:S05]  /*3b90*/  BSYNC B1 ;  /* 0x0000000000017941 */ /* 0x000fea0003800000 */
.L_x_54:
[----:B-----5:R-:W-:Y:S01]  /*3ba0*/  FMUL R41, R43, R12 ;  /* 0x0000000c2b297220 */ /* 0x020fe20000400000 */
[----:B0-----:R-:W-:Y:S01]  /*3bb0*/  IMAD.X R35, R29, 0x1, R6, P5 ;  /* 0x000000011d237824 */ /* 0x001fe200028e0606 */
[----:B------:R-:W-:Y:S01]  /*3bc0*/  ISETP.GT.AND P1, PT, R42, 0x8, P1 ;  /* 0x000000082a00780c */ /* 0x000fe20000f24270 */
[----:B------:R-:W-:Y:S01]  /*3bd0*/  BSSY B1, `(.L_x_56) ;  /* 0x0000008000017945 */ /* 0x000fe20003800000 */
[----:B------:R-:W-:Y:S01]  /*3be0*/  FFMA R41, R186, R13, R41 ;  /* 0x0000000dba297223 */ /* 0x000fe20000000029 */
[----:B-1----:R-:W-:Y:S02]  /*3bf0*/  IADD3 R30, P4, R30, UR6, RZ ;  /* 0x000000061e1e7c10 */ /* 0x002fe4000ff9e0ff */
[----:B------:R-:W-:Y:S02]  /*3c00*/  IADD3 R40, P5, R24, R21, RZ ;  /* 0x0000001518287210 */ /* 0x000fe40007fbe0ff */
[----:B------:R0:W-:Y:S01]  /*3c10*/  @P2 STG.E desc[UR18][R34.64], R41 ;  /* 0x0000002922002986 */ /* 0x0001e2000c101912 */
[----:B------:R-:W-:-:S05]  /*3c20*/  IADD3.X R31, R31, UR7, RZ, P4, !PT ;  /* 0x000000071f1f7c10 */ /* 0x000fca000a7fe4ff */
[----:B------:R-:W-:Y:S05]  /*3c30*/  @!P1 BRA `(.L_x_57) ;  /* 0x0000000000049947 */ /* 0x000fea0003800000 */
[----:B------:R1:W5:Y:S02]  /*3c40*/  LDG.E.LTC128B R43, desc[UR18][R30.64] ;  /* 0x000000121e2b7981 */ /* 0x000364000c1e1920 */
.L_x_57:
[----:B------:R-:W-:Y:S05]  /*3c50*/  BSYNC B1 ;  /* 0x0000000000017941 */ /* 0x000fea0003800000 */
.L_x_56:
[----:B-1---5:R-:W-:Y:S01]  /*3c60*/  FMUL R31, R43, R12 ;  /* 0x0000000c2b1f7220 */ /* 0x022fe20000400000 */
        /* <DEDUP_REMOVED lines=9> */
.L_x_59:
[----:B------:R-:W-:Y:S05]  /*3d00*/  BSYNC B1 ;  /* 0x0000000000017941 */ /* 0x000fea0003800000 */
.L_x_58:
[----:B-1---5:R-:W-:Y:S01]  /*3d10*/  FMUL R25, R43, R12 ;  /* 0x0000000c2b197220 */ /* 0x022fe20000400000 */
[----:B------:R-:W-:Y:S01]  /*3d20*/  IADD3 R24, P5, R28, R21, RZ ;  /* 0x000000151c187210 */ /* 0x000fe20007fbe0ff */
[----:B------:R-:W-:Y:S01]  /*3d30*/  BSSY B1, `(.L_x_60) ;  /* 0x000000c000017945 */ /* 0x000fe20003800000 */
[----:B------:R-:W-:Y:S01]  /*3d40*/  ISETP.GT.AND P1, PT, R5, 0x20, PT ;  /* 0x000000200500780c */ /* 0x000fe20003f24270 */
[----:B0-----:R-:W-:Y:S01]  /*3d50*/  FFMA R31, R182, R13, R25 ;  /* 0x0000000db61f7223 */ /* 0x001fe20000000019 */
[----:B------:R-:W-:Y:S01]  /*3d60*/  IADD3 R28, P6, R36, UR8, RZ ;  /* 0x00000008241c7c10 */ /* 0x000fe2000ffde0ff */
[----:B------:R-:W-:Y:S01]  /*3d70*/  IMAD.X R25, R29, 0x1, R23, P5 ;  /* 0x000000011d197824 */ /* 0x000fe200028e0617 */
[----:B------:R-:W-:Y:S02]  /*3d80*/  ISETP.GT.AND P4, PT, R42, RZ, P1 ;  /* 0x000000ff2a00720c */ /* 0x000fe40000f84270 */
[----:B------:R-:W-:Y:S02]  /*3d90*/  ISETP.GT.AND P0, PT, R5, 0x21, PT ;  /* 0x000000210500780c */ /* 0x000fe40003f04270 */
[----:B------:R0:W-:Y:S01]  /*3da0*/  @P2 STG.E desc[UR18][R24.64], R31 ;  /* 0x0000001f18002986 */ /* 0x0001e2000c101912 */
[----:B------:R-:W-:-:S02]  /*3db0*/  IADD3 R30, P5, R26, R4, RZ ;  /* 0x000000041a1e7210 */ /* 0x000fc40007fbe0ff */
[----:B------:R-:W-:-:S06]  /*3dc0*/  IADD3.X R29, R37, UR9, RZ, P6, !PT ;  /* 0x00000009251d7c10 */ /* 0x000fcc000b7fe4ff */
[----:B------:R-:W-:Y:S05]  /*3dd0*/  @!P4 BRA `(.L_x_61) ;  /* 0x000000000004c947 */ /* 0x000fea0003800000 */
[----:B------:R1:W5:Y:S02]  /*3de0*/  LDG.E.LTC128B R43, desc[UR18][R28.64] ;  /* 0x000000121c2b7981 */ /* 0x000364000c1e1920 */
.L_x_61:
[----:B------:R-:W-:Y:S05]  /*3df0*/  BSYNC B1 ;  /* 0x0000000000017941 */ /* 0x000fea0003800000 */
.L_x_60:
[----:B0----5:R-:W-:Y:S01]  /*3e00*/  FMUL R25, R43, R12 ;  /* 0x0000000c2b197220 */ /* 0x021fe20000400000 */
[----:B------:R-:W-:Y:S01]  /*3e10*/  IMAD.X R31, R27, 0x1, R6, P5 ;  /* 0x000000011b1f7824 */ /* 0x000fe200028e0606 */
[----:B------:R-:W-:Y:S01]  /*3e20*/  ISETP.GT.AND P2, PT, R42, RZ, P0 ;  /* 0x000000ff2a00720c */ /* 0x000fe20000744270 */
[----:B------:R-:W-:Y:S01]  /*3e30*/  BSSY B1, `(.L_x_62) ;  /* 0x0000008000017945 */ /* 0x000fe20003800000 */
[----:B---3--:R-:W-:Y:S01]  /*3e40*/  FFMA R33, R180, R13, R25 ;  /* 0x0000000db4217223 */ /* 0x008fe20000000019 */
[----:B------:R-:W-:Y:S02]  /*3e50*/  IADD3 R24, P6, R38, UR8, RZ ;  /* 0x0000000826187c10 */ /* 0x000fe4000ffde0ff */
[----:B------:R-:W-:Y:S02]  /*3e60*/  IADD3 R32, P5, R34, R4, RZ ;  /* 0x0000000422207210 */ /* 0x000fe40007fbe0ff */
[----:B------:R0:W-:Y:S01]  /*3e70*/  @P4 STG.E desc[UR18][R30.64], R33 ;  /* 0x000000211e004986 */ /* 0x0001e2000c101912 */
[----:B------:R-:W-:-:S05]  /*3e80*/  IADD3.X R25, R39, UR9, RZ, P6, !PT ;  /* 0x0000000927197c10 */ /* 0x000fca000b7fe4ff */
[----:B------:R-:W-:Y:S05]  /*3e90*/  @!P2 BRA `(.L_x_63) ;  /* 0x000000000004a947 */ /* 0x000fea0003800000 */
[----:B------:R3:W5:Y:S02]  /*3ea0*/  LDG.E.LTC128B R43, desc[UR18][R24.64] ;  /* 0x00000012182b7981 */ /* 0x000764000c1e1920 */
.L_x_63:
[----:B------:R-:W-:Y:S05]  /*3eb0*/  BSYNC B1 ;  /* 0x0000000000017941 */ /* 0x000fea0003800000 */
.L_x_62:
[----:B-----5:R-:W-:Y:S01]  /*3ec0*/  FMUL R41, R43, R12 ;  /* 0x0000000c2b297220 */ /* 0x020fe20000400000 */
[----:B0-----:R-:W-:Y:S01]  /*3ed0*/  IMAD.X R33, R35, 0x1, R6, P5 ;  /* 0x0000000123217824 */ /* 0x001fe200028e0606 */
[----:B------:R-:W-:Y:S01]  /*3ee0*/  ISETP.GT.AND P1, PT, R42, 0x8, P1 ;  /* 0x000000082a00780c */ /* 0x000fe20000f24270 */
[----:B------:R-:W-:Y:S01]  /*3ef0*/  BSSY B1, `(.L_x_64) ;  /* 0x0000008000017945 */ /* 0x000fe20003800000 */
[----:B------:R-:W-:Y:S01]  /*3f00*/  FFMA R41, R178, R13, R41 ;  /* 0x0000000db2297223 */ /* 0x000fe20000000029 */
[----:B----4-:R-:W-:Y:S02]  /*3f10*/  IADD3 R36, P4, R36, UR6, RZ ;  /* 0x0000000624247c10 */ /* 0x010fe4000ff9e0ff */
[----:B------:R-:W-:Y:S02]  /*3f20*/  IADD3 R40, P5, R26, R21, RZ ;  /* 0x000000151a287210 */ /* 0x000fe40007fbe0ff */
[----:B------:R0:W-:Y:S01]  /*3f30*/  @P2 STG.E desc[UR18][R32.64], R41 ;  /* 0x0000002920002986 */ /* 0x0001e2000c101912 */
[----:B------:R-:W-:-:S05]  /*3f40*/  IADD3.X R37, R37, UR7, RZ, P4, !PT ;  /* 0x0000000725257c10 */ /* 0x000fca000a7fe4ff */
[----:B------:R-:W-:Y:S05]  /*3f50*/  @!P1 BRA `(.L_x_65) ;  /* 0x0000000000049947 */ /* 0x000fea0003800000 */
[----:B------:R4:W5:Y:S02]  /*3f60*/  LDG.E.LTC128B R43, desc[UR18][R36.64] ;  /* 0x00000012242b7981 */ /* 0x000964000c1e1920 */
.L_x_65:
[----:B------:R-:W-:Y:S05]  /*3f70*/  BSYNC B1 ;  /* 0x0000000000017941 */ /* 0x000fea0003800000 */
.L_x_64:
        /* <DEDUP_REMOVED lines=10> */
.L_x_67:
[----:B------:R-:W-:Y:S05]  /*4020*/  BSYNC B1 ;  /* 0x0000000000017941 */ /* 0x000fea0003800000 */
.L_x_66:
[----:B----45:R-:W-:Y:S01]  /*4030*/  FMUL R27, R43, R12 ;  /* 0x0000000c2b1b7220 */ /* 0x030fe20000400000 */
        /* <DEDUP_REMOVED lines=13> */
.L_x_69:
[----:B------:R-:W-:Y:S05]  /*4110*/  BSYNC B1 ;  /* 0x0000000000017941 */ /* 0x000fea0003800000 */
.L_x_68:
[----:B0----5:R-:W-:Y:S01]  /*4120*/  FMUL R27, R43, R12 ;  /* 0x0000000c2b1b7220 */ /* 0x021fe20000400000 */
[----:B------:R-:W-:Y:S01]  /*4130*/  IMAD.X R37, R31, 0x1, R6, P5 ;  /* 0x000000011f257824 */ /* 0x000fe200028e0606 */
[----:B------:R-:W-:Y:S01]  /*4140*/  ISETP.GT.AND P2, PT, R42, RZ, P0 ;  /* 0x000000ff2a00720c */ /* 0x000fe20000744270 */
[----:B------:R-:W-:Y:S01]  /*4150*/  BSSY B1, `(.L_x_70) ;  /* 0x0000008000017945 */ /* 0x000fe20003800000 */
[----:B--2---:R-:W-:Y:S01]  /*4160*/  FFMA R39, R172, R13, R27 ;  /* 0x0000000dac277223 */ /* 0x004fe2000000001b */
[----:B------:R-:W-:Y:S02]  /*4170*/  IADD3 R26, P6, R24, UR8, RZ ;  /* 0x00000008181a7c10 */ /* 0x000fe4000ffde0ff */
[----:B------:R-:W-:Y:S02]  /*4180*/  IADD3 R38, P5, R32, R4, RZ ;  /* 0x0000000420267210 */ /* 0x000fe40007fbe0ff */
[----:B------:R0:W-:Y:S01]  /*4190*/  @P4 STG.E desc[UR18][R36.64], R39 ;  /* 0x0000002724004986 */ /* 0x0001e2000c101912 */
[----:B------:R-:W-:-:S05]  /*41a0*/  IADD3.X R27, R25, UR9, RZ, P6, !PT ;  /* 0x00000009191b7c10 */ /* 0x000fca000b7fe4ff */
[----:B------:R-:W-:Y:S05]  /*41b0*/  @!P2 BRA `(.L_x_71) ;  /* 0x000000000004a947 */ /* 0x000fea0003800000 */
[----:B------:R2:W5:Y:S02]  /*41c0*/  LDG.E.LTC128B R43, desc[UR18][R26.64] ;  /* 0x000000121a2b7981 */ /* 0x000564000c1e1920 */
.L_x_71:
[----:B------:R-:W-:Y:S05]  /*41d0*/  BSYNC B1 ;  /* 0x0000000000017941 */ /* 0x000fea0003800000 */
.L_x_70:
        /* <DEDUP_REMOVED lines=11> */
.L_x_73:
[----:B------:R-:W-:Y:S05]  /*4290*/  BSYNC B1 ;  /* 0x0000000000017941 */ /* 0x000fea0003800000 */
.L_x_72:
[----:B-1---5:R-:W-:Y:S01]  /*42a0*/  FMUL R29, R43, R12 ;  /* 0x0000000c2b1d7220 */ /* 0x022fe20000400000 */
[----:B0-----:R-:W-:Y:S01]  /*42b0*/  IMAD.X R41, R31, 0x1, R23, P5 ;  /* 0x000000011f297824 */ /* 0x001fe200028e0617 */
[----:B------:R-:W-:Y:S01]  /*42c0*/  ISETP.GT.AND P2, PT, R42, 0x8, P0 ;  /* 0x000000082a00780c */ /* 0x000fe20000744270 */
[----:B------:R-:W-:Y:S01]  /*42d0*/  BSSY B1, `(.L_x_74) ;  /* 0x0000007000017945 */ /* 0x000fe20003800000 */
[----:B------:R-:W-:Y:S01]  /*42e0*/  FFMA R29, R168, R13, R29 ;  /* 0x0000000da81d7223 */ /* 0x000fe2000000001d */
[----:B---3--:R-:W-:-:S04]  /*42f0*/  IADD3 R24, P0, R24, UR6, RZ ;  /* 0x0000000618187c10 */ /* 0x008fc8000ff1e0ff */
[----:B------:R0:W-:Y:S01]  /*4300*/  @P1 STG.E desc[UR18][R40.64], R29 ;  /* 0x0000001d28001986 */ /* 0x0001e2000c101912 */
[----:B------:R-:W-:-:S05]  /*4310*/  IADD3.X R25, R25, UR7, RZ, P0, !PT ;  /* 0x0000000719197c10 */ /* 0x000fca00087fe4ff */
[----:B------:R-:W-:Y:S05]  /*4320*/  @!P2 BRA `(.L_x_75) ;  /* 0x000000000004a947 */ /* 0x000fea0003800000 */
[----:B------:R1:W5:Y:S02]  /*4330*/  LDG.E.LTC128B R43, desc[UR18][R24.64] ;  /* 0x00000012182b7981 */ /* 0x000364000c1e1920 */
.L_x_75:
[----:B------:R-:W-:Y:S05]  /*4340*/  BSYNC B1 ;  /* 0x0000000000017941 */ /* 0x000fea0003800000 */
.L_x_74:
[----:B-1---5:R-:W-:Y:S01]  /*4350*/  FMUL R25, R43, R12 ;  /* 0x0000000c2b197220 */ /* 0x022fe20000400000 */
[----:B------:R-:W-:Y:S01]  /*4360*/  IADD3 R24, P5, R32, R21, RZ ;  /* 0x0000001520187210 */ /* 0x000fe20007fbe0ff */
[----:B------:R-:W-:Y:S01]  /*4370*/  BSSY B1, `(.L_x_76) ;  /* 0x000000c000017945 */ /* 0x000fe20003800000 */
[----:B------:R-:W-:Y:S01]  /*4380*/  ISETP.GT.AND P1, PT, R5, 0x30, PT ;  /* 0x000000300500780c */ /* 0x000fe20003f24270 */
[----:B------:R-:W-:Y:S01]  /*4390*/  FFMA R31, R166, R13, R25 ;  /* 0x0000000da61f7223 */ /* 0x000fe20000000019 */
[----:B------:R-:W-:Y:S01]  /*43a0*/  IADD3 R28, P6, R34, UR8, RZ ;  /* 0x00000008221c7c10 */ /* 0x000fe2000ffde0ff */
[----:B------:R-:W-:Y:S01]  /*43b0*/  IMAD.X R25, R33, 0x1, R23, P5 ;  /* 0x0000000121197824 */ /* 0x000fe200028e0617 */
[----:B------:R-:W-:Y:S02]  /*43c0*/  ISETP.GT.AND P4, PT, R42, RZ, P1 ;  /* 0x000000ff2a00720c */ /* 0x000fe40000f84270 */
[----:B------:R-:W-:Y:S02]  /*43d0*/  ISETP.GT.AND P0, PT, R5, 0x31, PT ;  /* 0x000000310500780c */ /* 0x000fe40003f04270 */
[----:B------:R1:W-:Y:S01]  /*43e0*/  @P2 STG.E desc[UR18][R24.64], R31 ;  /* 0x0000001f18002986 */ /* 0x0003e2000c101912 */
[----:B------:R-:W-:-:S02]  /*43f0*/  IADD3 R30, P5, R36, R4, RZ ;  /* 0x00000004241e7210 */ /* 0x000fc40007fbe0ff */
[----:B0-----:R-:W-:-:S06]  /*4400*/  IADD3.X R29, R35, UR9, RZ, P6, !PT ;  /* 0x00000009231d7c10 */ /* 0x001fcc000b7fe4ff */
[----:B------:R-:W-:Y:S05]  /*4410*/  @!P4 BRA `(.L_x_77) ;  /* 0x000000000004c947 */ /* 0x000fea0003800000 */
[----:B------:R0:W5:Y:S02]  /*4420*/  LDG.E.LTC128B R43, desc[UR18][R28.64] ;  /* 0x000000121c2b7981 */ /* 0x000164000c1e1920 */
.L_x_77:
[----:B------:R-:W-:Y:S05]  /*4430*/  BSYNC B1 ;  /* 0x0000000000017941 */ /* 0x000fea0003800000 */
.L_x_76:
[----:B-1---5:R-:W-:Y:S01]  /*4440*/  FMUL R25, R43, R12 ;  /* 0x0000000c2b197220 */ /* 0x022fe20000400000 */
        /* <DEDUP_REMOVED lines=10> */
.L_x_79:
[----:B------:R-:W-:Y:S05]  /*44f0*/  BSYNC B1 ;  /* 0x0000000000017941 */ /* 0x000fea0003800000 */
.L_x_78:
[----:B-----5:R-:W-:Y:S01]  /*4500*/  FMUL R41, R43, R12 ;  /* 0x0000000c2b297220 */ /* 0x020fe20000400000 */
[----:B-1----:R-:W-:Y:S01]  /*4510*/  IMAD.X R33, R39, 0x1, R6, P5 ;  /* 0x0000000127217824 */ /* 0x002fe200028e0606 */
        /* <DEDUP_REMOVED lines=9> */
.L_x_81:
[----:B------:R-:W-:Y:S05]  /*45b0*/  BSYNC B1 ;  /* 0x0000000000017941 */ /* 0x000fea0003800000 */
.L_x_80:
[----:B----45:R-:W-:Y:S01]  /*45c0*/  FMUL R35, R43, R12 ;  /* 0x0000000c2b237220 */ /* 0x030fe20000400000 */
[----:B-1----:R-:W-:Y:S01]  /*45d0*/  IMAD.X R41, R37, 0x1, R23, P5 ;  /* 0x0000000125297824 */ /* 0x002fe200028e0617 */
[----:B------:R-:W-:Y:S01]  /*45e0*/  ISETP.GT.AND P2, PT, R42, 0x8, P0 ;  /* 0x000000082a00780c */ /* 0x000fe20000744270 */
[----:B------:R-:W-:Y:S01]  /*45f0*/  BSSY B1, `(.L_x_82) ;  /* 0x0000007000017945 */ /* 0x000fe20003800000 */
[----:B------:R-:W-:Y:S01]  /*4600*/  FFMA R35, R160, R13, R35 ;  /* 0x0000000da0237223 */ /* 0x000fe20000000023 */
[----:B--2---:R-:W-:-:S04]  /*4610*/  IADD3 R26, P0, R26, UR6, RZ ;  /* 0x000000061a1a7c10 */ /* 0x004fc8000ff1e0ff */
[----:B------:R1:W-:Y:S01]  /*4620*/  @P1 STG.E desc[UR18][R40.64], R35 ;  /* 0x0000002328001986 */ /* 0x0003e2000c101912 */
[----:B------:R-:W-:-:S05]  /*4630*/  IADD3.X R27, R27, UR7, RZ, P0, !PT ;  /* 0x000000071b1b7c10 */ /* 0x000fca00087fe4ff */
[----:B------:R-:W-:Y:S05]  /*4640*/  @!P2 BRA `(.L_x_83) ;  /* 0x000000000004a947 */ /* 0x000fea0003800000 */
[----:B------:R2:W5:Y:S02]  /*4650*/  LDG.E.LTC128B R43, desc[UR18][R26.64] ;  /* 0x000000121a2b7981 */ /* 0x000564000c1e1920 */
.L_x_83:
[----:B------:R-:W-:Y:S05]  /*4660*/  BSYNC B1 ;  /* 0x0000000000017941 */ /* 0x000fea0003800000 */
.L_x_82:
[----:B--2--5:R-:W-:Y:S01]  /*4670*/  FMUL R27, R43, R12 ;  /* 0x0000000c2b1b7220 */ /* 0x024fe20000400000 */
        /* <DEDUP_REMOVED lines=10> */
[----:B-1----:R-:W-:-:S06]  /*4720*/  IADD3.X R35, R29, UR9, RZ, P6, !PT ;  /* 0x000000091d237c10 */ /* 0x002fcc000b7fe4ff */
[----:B------:R-:W-:Y:S05]  /*4730*/  @!P4 BRA `(.L_x_85) ;  /* 0x000000000004c947 */ /* 0x000fea0003800000 */
[----:B------:R1:W5:Y:S02]  /*4740*/  LDG.E.LTC128B R43, desc[UR18][R34.64] ;  /* 0x00000012222b7981 */ /* 0x000364000c1e1920 */
.L_x_85:
[----:B------:R-:W-:Y:S05]  /*4750*/  BSYNC B1 ;  /* 0x0000000000017941 */ /* 0x000fea0003800000 */
.L_x_84:
[----:B--2--5:R-:W-:Y:S01]  /*4760*/  FMUL R27, R43, R12 ;  /* 0x0000000c2b1b7220 */ /* 0x024fe20000400000 */
        /* <DEDUP_REMOVED lines=10> */
.L_x_87:
[----:B------:R-:W-:Y:S05]  /*4810*/  BSYNC B1 ;  /* 0x0000000000017941 */ /* 0x000fea0003800000 */
.L_x_86:
[----:B-----5:R-:W-:Y:S01]  /*4820*/  FMUL R41, R43, R12 ;  /* 0x0000000c2b297220 */ /* 0x020fe20000400000 */
[----:B--2---:R-:W-:Y:S01]  /*4830*/  IMAD.X R39, R33, 0x1, R6, P5 ;  /* 0x0000000121277824 */ /* 0x004fe200028e0606 */
[----:B------:R-:W-:Y:S01]  /*4840*/  ISETP.GT.AND P1, PT, R42, 0x8, P1 ;  /* 0x000000082a00780c */ /* 0x000fe20000f24270 */
[----:B------:R-:W-:Y:S01]  /*4850*/  BSSY B1, `(.L_x_88) ;  /* 0x0000008000017945 */ /* 0x000fe20003800000 */
[----:B------:R-:W-:Y:S01]  /*4860*/  FFMA R41, R154, R13, R41 ;  /* 0x0000000d9a297223 */ /* 0x000fe20000000029 */
[----:B0-----:R-:W-:Y:S02]  /*4870*/  IADD3 R28, P4, R28, UR6, RZ ;  /* 0x000000061c1c7c10 */ /* 0x001fe4000ff9e0ff */
[----:B------:R-:W-:Y:S02]  /*4880*/  IADD3 R40, P5, R30, R21, RZ ;  /* 0x000000151e287210 */ /* 0x000fe40007fbe0ff */
[----:B------:R0:W-:Y:S01]  /*4890*/  @P2 STG.E desc[UR18][R38.64], R41 ;  /* 0x0000002926002986 */ /* 0x0001e2000c101912 */
[----:B------:R-:W-:-:S05]  /*48a0*/  IADD3.X R29, R29, UR7, RZ, P4, !PT ;  /* 0x000000071d1d7c10 */ /* 0x000fca000a7fe4ff */
[----:B------:R-:W-:Y:S05]  /*48b0*/  @!P1 BRA `(.L_x_89) ;  /* 0x0000000000049947 */ /* 0x000fea0003800000 */
[----:B------:R2:W5:Y:S02]  /*48c0*/  LDG.E.LTC128B R43, desc[UR18][R28.64] ;  /* 0x000000121c2b7981 */ /* 0x000564000c1e1920 */
.L_x_89:
[----:B------:R-:W-:Y:S05]  /*48d0*/  BSYNC B1 ;  /* 0x0000000000017941 */ /* 0x000fea0003800000 */
.L_x_88:
[----:B--2--5:R-:W-:Y:S01]  /*48e0*/  FMUL R29, R43, R12 ;  /* 0x0000000c2b1d7220 */ /* 0x024fe20000400000 */
        /* <DEDUP_REMOVED lines=9> */
.L_x_91:
[----:B------:R-:W-:Y:S05]  /*4980*/  BSYNC B1 ;  /* 0x0000000000017941 */ /* 0x000fea0003800000 */
.L_x_90:
        /* <DEDUP_REMOVED lines=14> */
.L_x_93:
[----:B------:R-:W-:Y:S05]  /*4a70*/  BSYNC B1 ;  /* 0x0000000000017941 */ /* 0x000fea0003800000 */
.L_x_92:
        /* <DEDUP_REMOVED lines=11> */
.L_x_95:
[----:B------:R-:W-:Y:S05]  /*4b30*/  BSYNC B1 ;  /* 0x0000000000017941 */ /* 0x000fea0003800000 */
.L_x_94:
[----:B-----5:R-:W-:Y:S01]  /*4b40*/  FMUL R41, R43, R12 ;  /* 0x0000000c2b297220 */ /* 0x020fe20000400000 */
[----:B--2---:R-:W-:Y:S01]  /*4b50*/  IMAD.X R33, R39, 0x1, R6, P5 ;  /* 0x0000000127217824 */ /* 0x004fe200028e0606 */
        /* <DEDUP_REMOVED lines=9> */
.L_x_97:
[----:B------:R-:W-:Y:S05]  /*4bf0*/  BSYNC B1 ;  /* 0x0000000000017941 */ /* 0x000fea0003800000 */
.L_x_96:
[----:B--2--5:R-:W-:Y:S01]  /*4c00*/  FMUL R35, R43, R12 ;  /* 0x0000000c2b237220 */ /* 0x024fe20000400000 */
[----:B-1----:R-:W-:Y:S01]  /*4c10*/  IMAD.X R41, R37, 0x1, R23, P5 ;  /* 0x0000000125297824 */ /* 0x002fe200028e0617 */
[----:B------:R-:W-:Y:S01]  /*4c20*/  ISETP.GT.AND P2, PT, R42, 0x8, P0 ;  /* 0x000000082a00780c */ /* 0x000fe20000744270 */
[----:B------:R-:W-:Y:S01]  /*4c30*/  BSSY B1, `(.L_x_98) ;  /* 0x0000007000017945 */ /* 0x000fe20003800000 */
[----:B------:R-:W-:Y:S01]  /*4c40*/  FFMA R35, R144, R13, R35 ;  /* 0x0000000d90237223 */ /* 0x000fe20000000023 */
[----:B----4-:R-:W-:-:S04]  /*4c50*/  IADD3 R26, P0, R26, UR6, RZ ;  /* 0x000000061a1a7c10 */ /* 0x010fc8000ff1e0ff */
[----:B------:R1:W-:Y:S01]  /*4c60*/  @P1 STG.E desc[UR18][R40.64], R35 ;  /* 0x0000002328001986 */ /* 0x0003e2000c101912 */
[----:B------:R-:W-:-:S05]  /*4c70*/  IADD3.X R27, R27, UR7, RZ, P0, !PT ;  /* 0x000000071b1b7c10 */ /* 0x000fca00087fe4ff */
[----:B------:R-:W-:Y:S05]  /*4c80*/  @!P2 BRA `(.L_x_99) ;  /* 0x000000000004a947 */ /* 0x000fea0003800000 */
[----:B------:R2:W5:Y:S02]  /*4c90*/  LDG.E.LTC128B R43, desc[UR18][R26.64] ;  /* 0x000000121a2b7981 */ /* 0x000564000c1e1920 */
.L_x_99:
[----:B------:R-:W-:Y:S05]  /*4ca0*/  BSYNC B1 ;  /* 0x0000000000017941 */ /* 0x000fea0003800000 */
.L_x_98:
        /* <DEDUP_REMOVED lines=14> */
.L_x_101:
[----:B------:R-:W-:Y:S05]  /*4d90*/  BSYNC B1 ;  /* 0x0000000000017941 */ /* 0x000fea0003800000 */
.L_x_100:
        /* <DEDUP_REMOVED lines=11> */
.L_x_103:
[----:B------:R-:W-:Y:S05]  /*4e50*/  BSYNC B1 ;  /* 0x0000000000017941 */ /* 0x000fea0003800000 */
.L_x_102:
        /* <DEDUP_REMOVED lines=11> */
.L_x_105:
[----:B------:R-:W-:Y:S05]  /*4f10*/  BSYNC B1 ;  /* 0x0000000000017941 */ /* 0x000fea0003800000 */
.L_x_104:
        /* <DEDUP_REMOVED lines=10> */
.L_x_107:
[----:B------:R-:W-:Y:S05]  /*4fc0*/  BSYNC B1 ;  /* 0x0000000000017941 */ /* 0x000fea0003800000 */
.L_x_106:
        /* <DEDUP_REMOVED lines=14> */
.L_x_109:
[----:B------:R-:W-:Y:S05]  /*50b0*/  BSYNC B1 ;  /* 0x0000000000017941 */ /* 0x000fea0003800000 */
.L_x_108:
        /* <DEDUP_REMOVED lines=11> */
.L_x_111:
[----:B------:R-:W-:Y:S05]  /*5170*/  BSYNC B1 ;  /* 0x0000000000017941 */ /* 0x000fea0003800000 */
.L_x_110:
        /* <DEDUP_REMOVED lines=11> */
.L_x_113:
[----:B------:R-:W-:Y:S05]  /*5230*/  BSYNC B1 ;  /* 0x0000000000017941 */ /* 0x000fea0003800000 */
.L_x_112:
        /* <DEDUP_REMOVED lines=10> */
.L_x_115:
[----:B------:R-:W-:Y:S05]  /*52e0*/  BSYNC B1 ;  /* 0x0000000000017941 */ /* 0x000fea0003800000 */
.L_x_114:
        /* <DEDUP_REMOVED lines=14> */
.L_x_117:
[----:B------:R-:W-:Y:S05]  /*53d0*/  BSYNC B1 ;  /* 0x0000000000017941 */ /* 0x000fea0003800000 */
.L_x_116:
        /* <DEDUP_REMOVED lines=11> */
.L_x_119:
[----:B------:R-:W-:Y:S05]  /*5490*/  BSYNC B1 ;  /* 0x0000000000017941 */ /* 0x000fea0003800000 */
.L_x_118:
        /* <DEDUP_REMOVED lines=11> */
.L_x_121:
[----:B------:R-:W-:Y:S05]  /*5550*/  BSYNC B1 ;  /* 0x0000000000017941 */ /* 0x000fea0003800000 */
.L_x_120:
        /* <DEDUP_REMOVED lines=10> */
.L_x_123:
[----:B------:R-:W-:Y:S05]  /*5600*/  BSYNC B1 ;  /* 0x0000000000017941 */ /* 0x000fea0003800000 */
.L_x_122:
        /* <DEDUP_REMOVED lines=14> */
.L_x_125:
[----:B------:R-:W-:Y:S05]  /*56f0*/  BSYNC B1 ;  /* 0x0000000000017941 */ /* 0x000fea0003800000 */
.L_x_124:
        /* <DEDUP_REMOVED lines=11> */
.L_x_127:
[----:B------:R-:W-:Y:S05]  /*57b0*/  BSYNC B1 ;  /* 0x0000000000017941 */ /* 0x000fea0003800000 */
.L_x_126:
        /* <DEDUP_REMOVED lines=11> */
.L_x_129:
[----:B------:R-:W-:Y:S05]  /*5870*/  BSYNC B1 ;  /* 0x0000000000017941 */ /* 0x000fea0003800000 */
.L_x_128:
        /* <DEDUP_REMOVED lines=10> */
.L_x_131:
[----:B------:R-:W-:Y:S05]  /*5920*/  BSYNC B1 ;  /* 0x0000000000017941 */ /* 0x000fea0003800000 */
.L_x_130:
        /* <DEDUP_REMOVED lines=14> */
.L_x_133:
[----:B------:R-:W-:Y:S05]  /*5a10*/  BSYNC B1 ;  /* 0x0000000000017941 */ /* 0x000fea0003800000 */
.L_x_132:
        /* <DEDUP_REMOVED lines=11> */
.L_x_135:
[----:B------:R-:W-:Y:S05]  /*5ad0*/  BSYNC B1 ;  /* 0x0000000000017941 */ /* 0x000fea0003800000 */
.L_x_134:
        /* <DEDUP_REMOVED lines=11> */
.L_x_137:
[----:B------:R-:W-:Y:S05]  /*5b90*/  BSYNC B1 ;  /* 0x0000000000017941 */ /* 0x000fea0003800000 */
.L_x_136:
        /* <DEDUP_REMOVED lines=10> */
.L_x_139:
[----:B------:R-:W-:Y:S05]  /*5c40*/  BSYNC B1 ;  /* 0x0000000000017941 */ /* 0x000fea0003800000 */
.L_x_138:
[----:B--2--5:R-:W-:Y:S01]  /*5c50*/  FMUL R25, R43, R12 ;  /* 0x0000000c2b197220 */ /* 0x024fe20000400000 */
[----:B------:R-:W-:Y:S01]  /*5c60*/  IADD3 R24, P2, R32, R21, RZ ;  /* 0x0000001520187210 */ /* 0x000fe20007f5e0ff */
[----:B------:R-:W-:Y:S01]  /*5c70*/  BSSY B1, `(.L_x_140) ;  /* 0x000000c000017945 */ /* 0x000fe20003800000 */
[C---:B------:R-:W-:Y:S01]  /*5c80*/  ISETP.GT.AND P4, PT, R5.reuse, 0x70, PT ;  /* 0x000000700500780c */ /* 0x040fe20003f84270 */
[----:B------:R-:W-:Y:S01]  /*5c90*/  FFMA R31, R102, R13, R25 ;  /* 0x0000000d661f7223 */ /* 0x000fe20000000019 */
[----:B------:R-:W-:Y:S01]  /*5ca0*/  ISETP.GT.AND P1, PT, R5, 0x71, PT ;  /* 0x000000710500780c */ /* 0x000fe20003f24270 */
[----:B------:R-:W-:Y:S01]  /*5cb0*/  IMAD.X R25, R33, 0x1, R23, P2 ;  /* 0x0000000121197824 */ /* 0x000fe200010e0617 */
[----:B------:R-:W-:Y:S02]  /*5cc0*/  ISETP.GT.AND P5, PT, R42, RZ, P4 ;  /* 0x000000ff2a00720c */ /* 0x000fe400027a4270 */
[----:B------:R-:W-:Y:S02]  /*5cd0*/  IADD3 R28, P2, R34, UR8, RZ ;  /* 0x00000008221c7c10 */ /* 0x000fe4000ff5e0ff */
[----:B------:R2:W-:Y:S01]  /*5ce0*/  @P0 STG.E desc[UR18][R24.64], R31 ;  /* 0x0000001f18000986 */ /* 0x0005e2000c101912 */
[----:B------:R-:W-:-:S02]  /*5cf0*/  IADD3 R30, P6, R36, R4, RZ ;  /* 0x00000004241e7210 */ /* 0x000fc40007fde0ff */
[----:B0-----:R-:W-:-:S06]  /*5d00*/  IADD3.X R29, R35, UR9, RZ, P2, !PT ;  /* 0x00000009231d7c10 */ /* 0x001fcc00097fe4ff */
[----:B------:R-:W-:Y:S05]  /*5d10*/  @!P5 BRA `(.L_x_141) ;  /* 0x000000000004d947 */ /* 0x000fea0003800000 */
[----:B------:R0:W5:Y:S02]  /*5d20*/  LDG.E.LTC128B R43, desc[UR18][R28.64] ;  /* 0x000000121c2b7981 */ /* 0x000164000c1e1920 */
.L_x_141:
[----:B------:R-:W-:Y:S05]  /*5d30*/  BSYNC B1 ;  /* 0x0000000000017941 */ /* 0x000fea0003800000 */
.L_x_140:
[----:B--2--5:R-:W-:Y:S01]  /*5d40*/  FMUL R25, R43, R12 ;  /* 0x0000000c2b197220 */ /* 0x024fe20000400000 */
[----:B------:R-:W-:Y:S01]  /*5d50*/  IMAD.X R31, R37, 0x1, R6, P6 ;  /* 0x00000001251f7824 */ /* 0x000fe200030e0606 */
[----:B------:R-:W-:Y:S01]  /*5d60*/  ISETP.GT.AND P2, PT, R42, RZ, P1 ;  /* 0x000000ff2a00720c */ /* 0x000fe20000f44270 */
[----:B------:R-:W-:Y:S01]  /*5d70*/  BSSY B1, `(.L_x_142) ;  /* 0x0000007000017945 */ /* 0x000fe20003800000 */
[----:B------:R-:W-:Y:S01]  /*5d80*/  FFMA R25, R100, R13, R25 ;  /* 0x0000000d64197223 */ /* 0x000fe20000000019 */
[----:B------:R-:W-:-:S04]  /*5d90*/  IADD3 R44, P0, R26, UR8, RZ ;  /* 0x000000081a2c7c10 */ /* 0x000fc8000ff1e0ff */
[----:B------:R2:W-:Y:S01]  /*5da0*/  @P5 STG.E desc[UR18][R30.64], R25 ;  /* 0x000000191e005986 */ /* 0x0005e2000c101912 */
[----:B------:R-:W-:-:S05]  /*5db0*/  IADD3.X R45, R27, UR9, RZ, P0, !PT ;  /* 0x000000091b2d7c10 */ /* 0x000fca00087fe4ff */
[----:B------:R-:W-:Y:S05]  /*5dc0*/  @!P2 BRA `(.L_x_143) ;  /* 0x000000000004a947 */ /* 0x000fea0003800000 */
[----:B------:R3:W5:Y:S02]  /*5dd0*/  LDG.E.LTC128B R43, desc[UR18][R44.64] ;  /* 0x000000122c2b7981 */ /* 0x000764000c1e1920 */
.L_x_143:
[----:B------:R-:W-:Y:S05]  /*5de0*/  BSYNC B1 ;  /* 0x0000000000017941 */ /* 0x000fea0003800000 */
.L_x_142:
[----:B--2--5:R-:W-:Y:S01]  /*5df0*/  FMUL R25, R43, R12 ;  /* 0x0000000c2b197220 */ /* 0x024fe20000400000 */
[----:B------:R-:W-:Y:S01]  /*5e00*/  IADD3 R24, P5, R38, R4, RZ ;  /* 0x0000000426187210 */ /* 0x000fe20007fbe0ff */
[----:B------:R-:W-:Y:S01]  /*5e10*/  BSSY B1, `(.L_x_144) ;  /* 0x000000b000017945 */ /* 0x000fe20003800000 */
[----:B------:R-:W-:Y:S01]  /*5e20*/  ISETP.GT.AND P4, PT, R42, 0x8, P4 ;  /* 0x000000082a00780c */ /* 0x000fe20002784270 */
[----:B------:R-:W-:Y:S01]  /*5e30*/  FFMA R41, R98, R13, R25 ;  /* 0x0000000d62297223 */ /* 0x000fe20000000019 */
[----:B------:R-:W-:Y:S01]  /*5e40*/  IADD3 R32, P6, R34, UR6, RZ ;  /* 0x0000000622207c10 */ /* 0x000fe2000ffde0ff */
[----:B------:R-:W-:Y:S01]  /*5e50*/  IMAD.X R25, R39, 0x1, R6, P5 ;  /* 0x0000000127197824 */ /* 0x000fe200028e0606 */
[----:B------:R-:W-:Y:S02]  /*5e60*/  ISETP.GT.AND P0, PT, R5, 0x78, PT ;  /* 0x000000780500780c */ /* 0x000fe40003f04270 */
[----:B------:R-:W-:Y:S02]  /*5e70*/  IADD3 R40, P5, R36, R21, RZ ;  /* 0x0000001524287210 */ /* 0x000fe40007fbe0ff */
[----:B------:R2:W-:Y:S01]  /*5e80*/  @P2 STG.E desc[UR18][R24.64], R41 ;  /* 0x0000002918002986 */ /* 0x0005e2000c101912 */
[----:B------:R-:W-:-:S04]  /*5e90*/  IADD3.X R33, R35, UR7, RZ, P6, !PT ;  /* 0x0000000723217c10 */ /* 0x000fc8000b7fe4ff */
[----:B------:R-:W-:Y:S06]  /*5ea0*/  @!P4 BRA `(.L_x_145) ;  /* 0x000000000004c947 */ /* 0x000fec0003800000 */
[----:B------:R0:W5:Y:S02]  /*5eb0*/  LDG.E.LTC128B R43, desc[UR18][R32.64] ;  /* 0x00000012202b7981 */ /* 0x000164000c1e1920 */
.L_x_145:
[----:B------:R-:W-:Y:S05]  /*5ec0*/  BSYNC B1 ;  /* 0x0000000000017941 */ /* 0x000fea0003800000 */
.L_x_144:
[----:B0----5:R-:W-:Y:S01]  /*5ed0*/  FMUL R33, R43, R12 ;  /* 0x0000000c2b217220 */ /* 0x021fe20000400000 */
[----:B--2---:R-:W-:Y:S01]  /*5ee0*/  IMAD.X R41, R37, 0x1, R23, P5 ;  /* 0x0000000125297824 */ /* 0x004fe200028e0617 */
[----:B------:R-:W-:Y:S01]  /*5ef0*/  ISETP.GT.AND P1, PT, R42, 0x8, P1 ;  /* 0x000000082a00780c */ /* 0x000fe20000f24270 */
[----:B------:R-:W-:Y:S01]  /*5f00*/  BSSY B1, `(.L_x_146) ;  /* 0x0000008000017945 */ /* 0x000fe20003800000 */
[----:B------:R-:W-:Y:S01]  /*5f10*/  FFMA R33, R96, R13, R33 ;  /* 0x0000000d60217223 */ /* 0x000fe20000000021 */
[----:B----4-:R-:W-:Y:S02]  /*5f20*/  IADD3 R26, P5, R26, UR6, RZ ;  /* 0x000000061a1a7c10 */ /* 0x010fe4000ffbe0ff */
[----:B------:R-:W-:Y:S02]  /*5f30*/  ISETP.GT.AND P2, PT, R5, 0x79, PT ;  /* 0x000000790500780c */ /* 0x000fe40003f44270 */
[----:B------:R0:W-:Y:S01]  /*5f40*/  @P4 STG.E desc[UR18][R40.64], R33 ;  /* 0x0000002128004986 */ /* 0x0001e2000c101912 */
[----:B------:R-:W-:-:S05]  /*5f50*/  IADD3.X R27, R27, UR7, RZ, P5, !PT ;  /* 0x000000071b1b7c10 */ /* 0x000fca000affe4ff */
[----:B------:R-:W-:Y:S05]  /*5f60*/  @!P1 BRA `(.L_x_147) ;  /* 0x0000000000049947 */ /* 0x000fea0003800000 */
[----:B------:R2:W5:Y:S02]  /*5f70*/  LDG.E.LTC128B R43, desc[UR18][R26.64] ;  /* 0x000000121a2b7981 */ /* 0x000564000c1e1920 */
.L_x_147:
[----:B------:R-:W-:Y:S05]  /*5f80*/  BSYNC B1 ;  /* 0x0000000000017941 */ /* 0x000fea0003800000 */
.L_x_146:
[----:B--2---:R-:W-:Y:S01]  /*5f90*/  IADD3 R26, P6, R38, R21, RZ ;  /* 0x00000015261a7210 */ /* 0x004fe20007fde0ff */
[----:B-----5:R-:W-:Y:S01]  /*5fa0*/  FMUL R5, R43, R12 ;  /* 0x0000000c2b057220 */ /* 0x020fe20000400000 */
[----:B------:R-:W-:Y:S01]  /*5fb0*/  ISETP.GT.AND P4, PT, R42, RZ, P0 ;  /* 0x000000ff2a00720c */ /* 0x000fe20000784270 */
[----:B------:R-:W-:Y:S01]  /*5fc0*/  BSSY B1, `(.L_x_148) ;  /* 0x0000009000017945 */ /* 0x000fe20003800000 */
[----:B------:R-:W-:Y:S01]  /*5fd0*/  IADD3 R32, P5, R30, R4, RZ ;  /* 0x000000041e207210 */ /* 0x000fe20007fbe0ff */
[----:B------:R-:W-:Y:S02]  /*5fe0*/  IMAD.X R27, R39, 0x1, R23, P6 ;  /* 0x00000001271b7824 */ /* 0x000fe400030e0617 */
[----:B------:R-:W-:-:S05]  /*5ff0*/  FFMA R5, R94, R13, R5 ;  /* 0x0000000d5e057223 */ /* 0x000fca0000000005 */
[----:B------:R2:W-:Y:S03]  /*6000*/  @P1 STG.E desc[UR18][R26.64], R5 ;  /* 0x000000051a001986 */ /* 0x0005e6000c101912 */
[----:B------:R-:W-:Y:S05]  /*6010*/  @!P4 BRA `(.L_x_149) ;  /* 0x00000000000cc947 */ /* 0x000fea0003800000 */
[----:B--2---:R-:W-:-:S04]  /*6020*/  IADD3 R26, P1, R28, UR8, RZ ;  /* 0x000000081c1a7c10 */ /* 0x004fc8000ff3e0ff */
[----:B------:R-:W-:-:S05]  /*6030*/  IADD3.X R27, R29, UR9, RZ, P1, !PT ;  /* 0x000000091d1b7c10 */ /* 0x000fca0008ffe4ff */
[----:B------:R4:W5:Y:S04]  /*6040*/  LDG.E.LTC128B R43, desc[UR18][R26.64] ;  /* 0x000000121a2b7981 */ /* 0x000968000c1e1920 */
.L_x_149:
[----:B------:R-:W-:Y:S05]  /*6050*/  BSYNC B1 ;  /* 0x0000000000017941 */ /* 0x000fea0003800000 */
.L_x_148:
[----:B--2--5:R-:W-:Y:S01]  /*6060*/  FMUL R5, R43, R12 ;  /* 0x0000000c2b057220 */ /* 0x024fe20000400000 */
[----:B0-----:R-:W-:Y:S01]  /*6070*/  IMAD.X R33, R31, 0x1, R6, P5 ;  /* 0x000000011f217824 */ /* 0x001fe200028e0606 */
[----:B------:R-:W-:Y:S01]  /*6080*/  ISETP.GT.AND P1, PT, R42, RZ, P2 ;  /* 0x000000ff2a00720c */ /* 0x000fe20001724270 */
[----:B------:R-:W-:Y:S01]  /*6090*/  BSSY B1, `(.L_x_150) ;  /* 0x0000008000017945 */ /* 0x000fe20003800000 */
[----:B----4-:R-:W-:Y:S01]  /*60a0*/  FFMA R27, R92, R13, R5 ;  /* 0x0000000d5c1b7223 */ /* 0x010fe20000000005 */
[----:B------:R-:W-:Y:S02]  /*60b0*/  IADD3 R26, P5, R24, R4, RZ ;  /* 0x00000004181a7210 */ /* 0x000fe40007fbe0ff */
[----:B------:R-:W-:Y:S02]  /*60c0*/  IADD3 R4, P6, R44, UR8, RZ ;  /* 0x000000082c047c10 */ /* 0x000fe4000ffde0ff */
[----:B------:R0:W-:Y:S02]  /*60d0*/  @P4 STG.E desc[UR18][R32.64], R27 ;  /* 0x0000001b20004986 */ /* 0x0001e4000c101912 */
[----:B------:R-:W-:-:S04]  /*60e0*/  IADD3.X R5, R45, UR9, RZ, P6, !PT ;  /* 0x000000092d057c10 */ /* 0x000fc8000b7fe4ff */
[----:B------:R-:W-:Y:S05]  /*60f0*/  @!P1 BRA `(.L_x_151) ;  /* 0x0000000000049947 */ /* 0x000fea0003800000 */
[----:B------:R2:W5:Y:S02]  /*6100*/  LDG.E.LTC128B R43, desc[UR18][R4.64] ;  /* 0x00000012042b7981 */ /* 0x000564000c1e1920 */
.L_x_151:
[----:B------:R-:W-:Y:S05]  /*6110*/  BSYNC B1 ;  /* 0x0000000000017941 */ /* 0x000fea0003800000 */
.L_x_150:
[----:B--2--5:R-:W-:Y:S01]  /*6120*/  FMUL R5, R43, R12 ;  /* 0x0000000c2b057220 */ /* 0x024fe20000400000 */
        /* <DEDUP_REMOVED lines=10> */
.L_x_153:
[----:B------:R-:W-:Y:S05]  /*61d0*/  BSYNC B1 ;  /* 0x0000000000017941 */ /* 0x000fea0003800000 */
.L_x_152:
[----:B------:R-:W-:Y:S01]  /*61e0*/  ISETP.GT.AND P2, PT, R42, 0x8, P2 ;  /* 0x000000082a00780c */ /* 0x000fe20001744270 */
[----:B--2--5:R-:W-:Y:S01]  /*61f0*/  FMUL R5, R43, R12 ;  /* 0x0000000c2b057220 */ /* 0x024fe20000400000 */
[----:B0-----:R-:W-:Y:S01]  /*6200*/  IMAD.X R33, R31, 0x1, R23, P5 ;  /* 0x000000011f217824 */ /* 0x001fe200028e0617 */
[----:B------:R-:W-:Y:S02]  /*6210*/  BSSY B1, `(.L_x_154) ;  /* 0x0000007000017945 */ /* 0x000fe40003800000 */
[----:B------:R-:W-:-:S05]  /*6220*/  FFMA R27, R88, R13, R5 ;  /* 0x0000000d581b7223 */ /* 0x000fca0000000005 */
[----:B------:R0:W-:Y:S01]  /*6230*/  @P0 STG.E desc[UR18][R32.64], R27 ;  /* 0x0000001b20000986 */ /* 0x0001e2000c101912 */
[----:B------:R-:W-:-:S04]  /*6240*/  IADD3 R4, P0, R44, UR6, RZ ;  /* 0x000000062c047c10 */ /* 0x000fc8000ff1e0ff */
[----:B------:R-:W-:Y:S01]  /*6250*/  IADD3.X R5, R45, UR7, RZ, P0, !PT ;  /* 0x000000072d057c10 */ /* 0x000fe200087fe4ff */
[----:B------:R-:W-:Y:S08]  /*6260*/  @!P2 BRA `(.L_x_155) ;  /* 0x000000000004a947 */ /* 0x000ff00003800000 */
[----:B------:R2:W5:Y:S02]  /*6270*/  LDG.E.LTC128B R43, desc[UR18][R4.64] ;  /* 0x00000012042b7981 */ /* 0x000564000c1e1920 */
.L_x_155:
[----:B------:R-:W-:Y:S05]  /*6280*/  BSYNC B1 ;  /* 0x0000000000017941 */ /* 0x000fea0003800000 */
.L_x_154:
[----:B------:R-:W-:Y:S05]  /*6290*/  @!P2 BRA `(.L_x_156) ;  /* 0x000000140094a947 */ /* 0x000fea0003800000 */
[----:B--2---:R-:W-:Y:S01]  /*62a0*/  IADD3 R4, P0, R24, R21, RZ ;  /* 0x0000001518047210 */ /* 0x004fe20007f1e0ff */
[----:B-----5:R-:W-:-:S04]  /*62b0*/  FMUL R43, R43, R12 ;  /* 0x0000000c2b2b7220 */ /* 0x020fc80000400000 */
[----:B------:R-:W-:Y:S02]  /*62c0*/  IMAD.X R5, R25, 0x1, R23, P0 ;  /* 0x0000000119057824 */ /* 0x000fe400000e0617 */
[----:B------:R-:W-:-:S05]  /*62d0*/  FFMA R43, R22, R13, R43 ;  /* 0x0000000d162b7223 */ /* 0x000fca000000002b */
[----:B------:R4:W-:Y:S01]  /*62e0*/  STG.E desc[UR18][R4.64], R43 ;  /* 0x0000002b04007986 */ /* 0x0009e2000c101912 */
[----:B------:R-:W-:Y:S05]  /*62f0*/  BRA `(.L_x_156) ;  /* 0x00000014007c7947 */ /* 0x000fea0003800000 */
.L_x_33:
[----:B------:R-:W-:Y:S01]  /*6300*/  ULDC.64 UR6, c[0x0][0x6c0] ;  /* 0x0001b00000067ab9 */ /* 0x000fe20000000a00 */
[----:B------:R-:W-:Y:S01]  /*6310*/  ISETP.GT.AND P2, PT, R5, 0x1, PT ;  /* 0x000000010500780c */ /* 0x000fe20003f44270 */
[-C--:B--2---:R-:W-:Y:S01]  /*6320*/  FMUL R23, R23, R13.reuse ;  /* 0x0000000d17177220 */ /* 0x084fe20000400000 */
[----:B------:R-:W-:Y:S01]  /*6330*/  LEA R24, P0, R44, UR6, 0x2 ;  /* 0x000000062c187c11 */ /* 0x000fe2000f8010ff */
[-C--:B------:R-:W-:Y:S01]  /*6340*/  FMUL R21, R210, R13.reuse ;  /* 0x0000000dd2157220 */ /* 0x080fe20000400000 */
[----:B------:R-:W-:Y:S01]  /*6350*/  ISETP.GT.AND P4, PT, R42, RZ, P2 ;  /* 0x000000ff2a00720c */ /* 0x000fe20001784270 */
[-C--:B------:R-:W-:Y:S01]  /*6360*/  FMUL R35, R204, R13.reuse ;  /* 0x0000000dcc237220 */ /* 0x080fe20000400000 */
[----:B------:R-:W-:Y:S01]  /*6370*/  LEA.HI.X R25, R44, UR7, R37, 0x2, P0 ;  /* 0x000000072c197c11 */ /* 0x000fe200080f1425 */
[-C--:B------:R-:W-:Y:S01]  /*6380*/  FMUL R39, R200, R13.reuse ;  /* 0x0000000dc8277220 */ /* 0x080fe20000400000 */
[----:B------:R-:W-:Y:S01]  /*6390*/  ISETP.GT.AND P1, PT, R42, 0x8, P1 ;  /* 0x000000082a00780c */ /* 0x000fe20000f24270 */
[-C--:B------:R-:W-:Y:S01]  /*63a0*/  FMUL R41, R196, R13.reuse ;  /* 0x0000000dc4297220 */ /* 0x080fe20000400000 */
[C---:B------:R-:W-:Y:S01]  /*63b0*/  SHF.L.U64.HI R4, R26.reuse, 0x5, R27 ;  /* 0x000000051a047819 */ /* 0x040fe2000001021b */
[----:B------:R0:W-:Y:S01]  /*63c0*/  @P5 STG.E desc[UR18][R24.64], R23 ;  /* 0x0000001718005986 */ /* 0x0001e2000c101912 */
[----:B------:R-:W-:Y:S01]  /*63d0*/  LEA R28, P5, R26, R24, 0x2 ;  /* 0x000000181a1c7211 */ /* 0x000fe200078a10ff */
[----:B------:R-:W-:Y:S01]  /*63e0*/  FMUL R43, R96, R13 ;  /* 0x0000000d602b7220 */ /* 0x000fe20000400000 */
[----:B------:R-:W-:-:S02]  /*63f0*/  ISETP.GT.AND P0, PT, R5, 0x8, PT ;  /* 0x000000080500780c */ /* 0x000fc40003f04270 */
[C---:B------:R-:W-:Y:S01]  /*6400*/  LEA.HI.X R29, R26.reuse, R25, R27, 0x2, P5 ;  /* 0x000000191a1d7211 */ /* 0x040fe200028f141b */
[----:B------:R-:W-:Y:S01]  /*6410*/  IMAD.SHL.U32 R26, R26, 0x20, RZ ;  /* 0x000000201a1a7824 */ /* 0x000fe200078e00ff */
[----:B------:R-:W-:Y:S01]  /*6420*/  ISETP.GT.AND P2, PT, R42, 0x8, P2 ;  /* 0x000000082a00780c */ /* 0x000fe20001744270 */
[-C--:B------:R-:W-:Y:S01]  /*6430*/  FMUL R27, R208, R13.reuse ;  /* 0x0000000dd01b7220 */ /* 0x080fe20000400000 */
[----:B------:R-:W-:Y:S01]  /*6440*/  ISETP.GT.AND P5, PT, R42, RZ, P0 ;  /* 0x000000ff2a00720c */ /* 0x000fe200007a4270 */
[----:B------:R-:W-:Y:S01]  /*6450*/  @P4 STG.E desc[UR18][R28.64], R21 ;  /* 0x000000151c004986 */ /* 0x000fe2000c101912 */
[----:B------:R-:W-:Y:S01]  /*6460*/  IADD3 R30, P4, R26, R24, RZ ;  /* 0x000000181a1e7210 */ /* 0x000fe20007f9e0ff */
[----:B0-----:R-:W-:Y:S01]  /*6470*/  FMUL R23, R206, R13 ;  /* 0x0000000dce177220 */ /* 0x001fe20000400000 */
[----:B------:R-:W-:Y:S01]  /*6480*/  IADD3 R32, P6, R26, R28, RZ ;  /* 0x0000001c1a207210 */ /* 0x000fe20007fde0ff */
[----:B------:R0:W-:Y:S01]  /*6490*/  @P1 STG.E desc[UR18][R24.64+0x20], R27 ;  /* 0x0000201b18001986 */ /* 0x0001e2000c101912 */
[----:B------:R-:W-:Y:S01]  /*64a0*/  ISETP.GT.AND P1, PT, R5, 0x9, PT ;  /* 0x000000090500780c */ /* 0x000fe20003f24270 */
[----:B------:R-:W-:Y:S01]  /*64b0*/  IMAD.X R31, R4, 0x1, R25, P4 ;  /* 0x00000001041f7824 */ /* 0x000fe200020e0619 */
[----:B------:R-:W-:Y:S01]  /*64c0*/  ISETP.GT.AND P0, PT, R42, 0x8, P0 ;  /* 0x000000082a00780c */ /* 0x000fe20000704270 */
[----:B------:R-:W-:Y:S01]  /*64d0*/  IMAD.X R33, R4, 0x1, R29, P6 ;  /* 0x0000000104217824 */ /* 0x000fe200030e061d */
[----:B------:R-:W-:Y:S01]  /*64e0*/  ISETP.GT.AND P4, PT, R42, RZ, P1 ;  /* 0x000000ff2a00720c */ /* 0x000fe20000f84270 */
[----:B------:R1:W-:Y:S01]  /*64f0*/  @P2 STG.E desc[UR18][R28.64+0x20], R23 ;  /* 0x000020171c002986 */ /* 0x0003e2000c101912 */
[----:B------:R-:W-:-:S02]  /*6500*/  IADD3 R6, P2, R26, 0x20, RZ ;  /* 0x000000201a067810 */ /* 0x000fc40007f5e0ff */
[----:B------:R-:W-:Y:S01]  /*6510*/  ISETP.GT.AND P1, PT, R42, 0x8, P1 ;  /* 0x000000082a00780c */ /* 0x000fe20000f24270 */
[----:B------:R2:W-:Y:S01]  /*6520*/  @P5 STG.E desc[UR18][R30.64], R35 ;  /* 0x000000231e005986 */ /* 0x0005e2000c101912 */
[----:B------:R-:W-:Y:S01]  /*6530*/  IADD3 R34, P6, R26, R30, RZ ;  /* 0x0000001e1a227210 */ /* 0x000fe20007fde0ff */
[----:B0-----:R-:W-:Y:S01]  /*6540*/  FMUL R27, R202, R13 ;  /* 0x0000000dca1b7220 */ /* 0x001fe20000400000 */
[----:B------:R-:W-:Y:S01]  /*6550*/  IADD3 R24, P5, R6, R24, RZ ;  /* 0x0000001806187210 */ /* 0x000fe20007fbe0ff */
[----:B------:R-:W-:Y:S01]  /*6560*/  IMAD.X R21, RZ, RZ, R4, P2 ;  /* 0x000000ffff157224 */ /* 0x000fe200010e0604 */
[----:B------:R-:W-:-:S03]  /*6570*/  ISETP.GT.AND P2, PT, R5, 0x10, PT ;  /* 0x000000100500780c */ /* 0x000fc60003f44270 */
[----:B------:R-:W-:Y:S01]  /*6580*/  IMAD.X R25, R21, 0x1, R25, P5 ;  /* 0x0000000115197824 */ /* 0x000fe200028e0619 */
[----:B------:R0:W-:Y:S01]  /*6590*/  @P4 STG.E desc[UR18][R32.64], R27 ;  /* 0x0000001b20004986 */ /* 0x0001e2000c101912 */
[----:B-1----:R-:W-:Y:S01]  /*65a0*/  IADD3 R28, P4, R6, R28, RZ ;  /* 0x0000001c061c7210 */ /* 0x002fe20007f9e0ff */
[----:B------:R-:W-:Y:S01]  /*65b0*/  FMUL R23, R198, R13 ;  /* 0x0000000dc6177220 */ /* 0x000fe20000400000 */
[----:B------:R-:W-:Y:S01]  /*65c0*/  ISETP.GT.AND P5, PT, R42, RZ, P2 ;  /* 0x000000ff2a00720c */ /* 0x000fe200017a4270 */
[----:B------:R1:W-:Y:S01]  /*65d0*/  @P0 STG.E desc[UR18][R24.64], R39 ;  /* 0x0000002718000986 */ /* 0x0003e2000c101912 */
[----:B------:R-:W-:Y:S01]  /*65e0*/  ISETP.GT.AND P0, PT, R5, 0x11, PT ;  /* 0x000000110500780c */ /* 0x000fe20003f04270 */
[----:B------:R-:W-:Y:S02]  /*65f0*/  IMAD.X R29, R21, 0x1, R29, P4 ;  /* 0x00000001151d7824 */ /* 0x000fe400020e061d */
[----:B--2---:R-:W-:Y:S01]  /*6600*/  IMAD.X R35, R4, 0x1, R31, P6 ;  /* 0x0000000104237824 */ /* 0x004fe200030e061f */
[----:B------:R-:W-:-:S02]  /*6610*/  ISETP.GT.AND P4, PT, R42, RZ, P0 ;  /* 0x000000ff2a00720c */ /* 0x000fc40000784270 */
[----:B------:R2:W-:Y:S01]  /*6620*/  @P1 STG.E desc[UR18][R28.64], R23 ;  /* 0x000000171c001986 */ /* 0x0005e2000c101912 */
[----:B------:R-:W-:Y:S01]  /*6630*/  ISETP.GT.AND P1, PT, R42, 0x8, P2 ;  /* 0x000000082a00780c */ /* 0x000fe20001724270 */
[-C--:B0-----:R-:W-:Y:S01]  /*6640*/  FMUL R27, R194, R13.reuse ;  /* 0x0000000dc21b7220 */ /* 0x081fe20000400000 */
[----:B------:R-:W-:Y:S02]  /*6650*/  IADD3 R36, P2, R26, R32, RZ ;  /* 0x000000201a247210 */ /* 0x000fe40007f5e0ff */
[----:B------:R0:W-:Y:S01]  /*6660*/  @P5 STG.E desc[UR18][R34.64], R41 ;  /* 0x0000002922005986 */ /* 0x0001e2000c101912 */
[----:B-1----:R-:W-:Y:S01]  /*6670*/  IADD3 R24, P5, R6, R30, RZ ;  /* 0x0000001e06187210 */ /* 0x002fe20007fbe0ff */
[-C--:B------:R-:W-:Y:S01]  /*6680*/  FMUL R39, R192, R13.reuse ;  /* 0x0000000dc0277220 */ /* 0x080fe20000400000 */
[----:B------:R-:W-:Y:S01]  /*6690*/  IMAD.X R37, R4, 0x1, R33, P2 ;  /* 0x0000000104257824 */ /* 0x000fe200010e0621 */
[----:B------:R-:W-:Y:S02]  /*66a0*/  ISETP.GT.AND P0, PT, R42, 0x8, P0 ;  /* 0x000000082a00780c */ /* 0x000fe40000704270 */
[----:B------:R-:W-:Y:S01]  /*66b0*/  ISETP.GT.AND P2, PT, R5, 0x18, PT ;  /* 0x000000180500780c */ /* 0x000fe20003f44270 */
[----:B------:R-:W-:Y:S01]  /*66c0*/  IMAD.X R25, R21, 0x1, R31, P5 ;  /* 0x0000000115197824 */ /* 0x000fe200028e061f */
[----:B------:R1:W-:Y:S01]  /*66d0*/  @P4 STG.E desc[UR18][R36.64], R27 ;  /* 0x0000001b24004986 */ /* 0x0003e2000c101912 */
[----:B--2---:R-:W-:Y:S01]  /*66e0*/  IADD3 R28, P4, R6, R32, RZ ;  /* 0x00000020061c7210 */ /* 0x004fe20007f9e0ff */
[-C--:B------:R-:W-:Y:S01]  /*66f0*/  FMUL R23, R190, R13.reuse ;  /* 0x0000000dbe177220 */ /* 0x080fe20000400000 */
[----:B------:R-:W-:Y:S01]  /*6700*/  ISETP.GT.AND P5, PT, R42, RZ, P2 ;  /* 0x000000ff2a00720c */ /* 0x000fe200017a4270 */
[----:B------:R2:W-:Y:S01]  /*6710*/  @P1 STG.E desc[UR18][R24.64], R39 ;  /* 0x0000002718001986 */ /* 0x0005e2000c101912 */
[----:B------:R-:W-:Y:S01]  /*6720*/  ISETP.GT.AND P1, PT, R5, 0x19, PT ;  /* 0x000000190500780c */ /* 0x000fe20003f24270 */
[----:B------:R-:W-:Y:S01]  /*6730*/  IMAD.X R29, R21, 0x1, R33, P4 ;  /* 0x00000001151d7824 */ /* 0x000fe200020e0621 */
[----:B------:R-:W-:Y:S01]  /*6740*/  IADD3 R30, P6, R26, R34, RZ ;  /* 0x000000221a1e7210 */ /* 0x000fe20007fde0ff */
[----:B0-----:R-:W-:Y:S01]  /*6750*/  FMUL R41, R188, R13 ;  /* 0x0000000dbc297220 */ /* 0x001fe20000400000 */
[----:B------:R-:W-:-:S02]  /*6760*/  ISETP.GT.AND P4, PT, R42, RZ, P1 ;  /* 0x000000ff2a00720c */ /* 0x000fc40000f84270 */
[----:B------:R0:W-:Y:S01]  /*6770*/  @P0 STG.E desc[UR18][R28.64], R23 ;  /* 0x000000171c000986 */ /* 0x0001e2000c101912 */
[----:B------:R-:W-:Y:S01]  /*6780*/  IMAD.X R31, R4, 0x1, R35, P6 ;  /* 0x00000001041f7824 */ /* 0x000fe200030e0623 */
[----:B------:R-:W-:Y:S01]  /*6790*/  ISETP.GT.AND P0, PT, R42, 0x8, P2 ;  /* 0x000000082a00780c */ /* 0x000fe20001704270 */
[-C--:B-1----:R-:W-:Y:S01]  /*67a0*/  FMUL R27, R186, R13.reuse ;  /* 0x0000000dba1b7220 */ /* 0x082fe20000400000 */
[----:B------:R-:W-:Y:S01]  /*67b0*/  IADD3 R32, P2, R26, R36, RZ ;  /* 0x000000241a207210 */ /* 0x000fe20007f5e0ff */
[----:B--2---:R-:W-:Y:S01]  /*67c0*/  FMUL R39, R184, R13 ;  /* 0x0000000db8277220 */ /* 0x004fe20000400000 */
[----:B------:R1:W-:Y:S01]  /*67d0*/  @P5 STG.E desc[UR18][R30.64], R41 ;  /* 0x000000291e005986 */ /* 0x0003e2000c101912 */
[----:B------:R-:W-:Y:S02]  /*67e0*/  IADD3 R24, P5, R6, R34, RZ ;  /* 0x0000002206187210 */ /* 0x000fe40007fbe0ff */
[----:B------:R-:W-:Y:S01]  /*67f0*/  IMAD.X R33, R4, 0x1, R37, P2 ;  /* 0x0000000104217824 */ /* 0x000fe200010e0625 */
[----:B------:R-:W-:-:S02]  /*6800*/  ISETP.GT.AND P1, PT, R42, 0x8, P1 ;  /* 0x000000082a00780c */ /* 0x000fc40000f24270 */
[----:B------:R-:W-:Y:S01]  /*6810*/  ISETP.GT.AND P2, PT, R5, 0x20, PT ;  /* 0x000000200500780c */ /* 0x000fe20003f44270 */
[----:B------:R-:W-:Y:S01]  /*6820*/  IMAD.X R25, R21, 0x1, R35, P5 ;  /* 0x0000000115197824 */ /* 0x000fe200028e0623 */
[----:B------:R2:W-:Y:S01]  /*6830*/  @P4 STG.E desc[UR18][R32.64], R27 ;  /* 0x0000001b20004986 */ /* 0x0005e2000c101912 */
[----:B0-----:R-:W-:Y:S01]  /*6840*/  IADD3 R28, P4, R6, R36, RZ ;  /* 0x00000024061c7210 */ /* 0x001fe20007f9e0ff */
[-C--:B------:R-:W-:Y:S01]  /*6850*/  FMUL R23, R182, R13.reuse ;  /* 0x0000000db6177220 */ /* 0x080fe20000400000 */
[----:B------:R-:W-:Y:S01]  /*6860*/  ISETP.GT.AND P5, PT, R42, RZ, P2 ;  /* 0x000000ff2a00720c */ /* 0x000fe200017a4270 */
[----:B------:R0:W-:Y:S01]  /*6870*/  @P0 STG.E desc[UR18][R24.64], R39 ;  /* 0x0000002718000986 */ /* 0x0001e2000c101912 */
[----:B------:R-:W-:Y:S01]  /*6880*/  ISETP.GT.AND P0, PT, R5, 0x21, PT ;  /* 0x000000210500780c */ /* 0x000fe20003f04270 */
[----:B------:R-:W-:Y:S01]  /*6890*/  IMAD.X R29, R21, 0x1, R37, P4 ;  /* 0x00000001151d7824 */ /* 0x000fe200020e0625 */
[----:B------:R-:W-:Y:S01]  /*68a0*/  IADD3 R34, P6, R26, R30, RZ ;  /* 0x0000001e1a227210 */ /* 0x000fe20007fde0ff */
[----:B-1----:R-:W-:Y:S01]  /*68b0*/  FMUL R41, R180, R13 ;  /* 0x0000000db4297220 */ /* 0x002fe20000400000 */
[----:B------:R-:W-:-:S02]  /*68c0*/  ISETP.GT.AND P4, PT, R42, RZ, P0 ;  /* 0x000000ff2a00720c */ /* 0x000fc40000784270 */
[----:B------:R1:W-:Y:S01]  /*68d0*/  @P1 STG.E desc[UR18][R28.64], R23 ;  /* 0x000000171c001986 */ /* 0x0003e2000c101912 */
[----:B------:R-:W-:Y:S01]  /*68e0*/  IMAD.X R35, R4, 0x1, R31, P6 ;  /* 0x0000000104237824 */ /* 0x000fe200030e061f */
[----:B------:R-:W-:Y:S01]  /*68f0*/  ISETP.GT.AND P1, PT, R42, 0x8, P2 ;  /* 0x000000082a00780c */ /* 0x000fe20001724270 */
[-C--:B--2---:R-:W-:Y:S01]  /*6900*/  FMUL R27, R178, R13.reuse ;  /* 0x0000000db21b7220 */ /* 0x084fe20000400000 */
[----:B------:R-:W-:Y:S01]  /*6910*/  IADD3 R36, P2, R26, R32, RZ ;  /* 0x000000201a247210 */ /* 0x000fe20007f5e0ff */
[----:B0-----:R-:W-:Y:S01]  /*6920*/  FMUL R39, R176, R13 ;  /* 0x0000000db0277220 */ /* 0x001fe20000400000 */
[----:B------:R0:W-:Y:S01]  /*6930*/  @P5 STG.E desc[UR18][R34.64], R41 ;  /* 0x0000002922005986 */ /* 0x0001e2000c101912 */
[----:B------:R-:W-:Y:S02]  /*6940*/  IADD3 R24, P5, R6, R30, RZ ;  /* 0x0000001e06187210 */ /* 0x000fe40007fbe0ff */
[----:B------:R-:W-:Y:S01]  /*6950*/  IMAD.X R37, R4, 0x1, R33, P2 ;  /* 0x0000000104257824 */ /* 0x000fe200010e0621 */
[----:B------:R-:W-:-:S02]  /*6960*/  ISETP.GT.AND P0, PT, R42, 0x8, P0 ;  /* 0x000000082a00780c */ /* 0x000fc40000704270 */
[----:B------:R-:W-:Y:S01]  /*6970*/  ISETP.GT.AND P2, PT, R5, 0x28, PT ;  /* 0x000000280500780c */ /* 0x000fe20003f44270 */
[----:B------:R-:W-:Y:S01]  /*6980*/  IMAD.X R25, R21, 0x1, R31, P5 ;  /* 0x0000000115197824 */ /* 0x000fe200028e061f */
[----:B------:R2:W-:Y:S01]  /*6990*/  @P4 STG.E desc[UR18][R36.64], R27 ;  /* 0x0000001b24004986 */ /* 0x0005e2000c101912 */
[----:B-1----:R-:W-:Y:S01]  /*69a0*/  IADD3 R28, P4, R6, R32, RZ ;  /* 0x00000020061c7210 */ /* 0x002fe20007f9e0ff */
        /* <DEDUP_REMOVED lines=11> */
[-C--:B--2---:R-:W-:Y:S01]  /*6a60*/  FMUL R27, R170, R13.reuse ;  /* 0x0000000daa1b7220 */ /* 0x084fe20000400000 */
[----:B------:R-:W-:Y:S01]  /*6a70*/  IADD3 R32, P2, R26, R36, RZ ;  /* 0x000000241a207210 */ /* 0x000fe20007f5e0ff */
[----:B-1----:R-:W-:Y:S01]  /*6a80*/  FMUL R39, R168, R13 ;  /* 0x0000000da8277220 */ /* 0x002fe20000400000 */
[----:B------:R1:W-:Y:S01]  /*6a90*/  @P5 STG.E desc[UR18][R30.64], R41 ;  /* 0x000000291e005986 */ /* 0x0003e2000c101912 */
[----:B------:R-:W-:Y:S02]  /*6aa0*/  IADD3 R24, P5, R6, R34, RZ ;  /* 0x0000002206187210 */ /* 0x000fe40007fbe0ff */
[----:B------:R-:W-:Y:S01]  /*6ab0*/  IMAD.X R33, R4, 0x1, R37, P2 ;  /* 0x0000000104217824 */ /* 0x000fe200010e0625 */
[----:B------:R-:W-:-:S02]  /*6ac0*/  ISETP.GT.AND P2, PT, R5, 0x30, PT ;  /* 0x000000300500780c */ /* 0x000fc40003f44270 */
[C---:B------:R-:W-:Y:S01]  /*6ad0*/  ISETP.GT.AND P1, PT, R42.reuse, 0x8, P1 ;  /* 0x000000082a00780c */ /* 0x040fe20000f24270 */
[----:B------:R-:W-:Y:S01]  /*6ae0*/  IMAD.X R25, R21, 0x1, R35, P5 ;  /* 0x0000000115197824 */ /* 0x000fe200028e0623 */
[----:B------:R2:W-:Y:S01]  /*6af0*/  @P4 STG.E desc[UR18][R32.64], R27 ;  /* 0x0000001b20004986 */ /* 0x0005e2000c101912 */
[----:B------:R-:W-:Y:S01]  /*6b00*/  ISETP.GT.AND P5, PT, R42, RZ, P2 ;  /* 0x000000ff2a00720c */ /* 0x000fe200017a4270 */
[-C--:B0-----:R-:W-:Y:S01]  /*6b10*/  FMUL R23, R166, R13.reuse ;  /* 0x0000000da6177220 */ /* 0x081fe20000400000 */
[----:B------:R-:W-:Y:S01]  /*6b20*/  IADD3 R28, P4, R6, R36, RZ ;  /* 0x00000024061c7210 */ /* 0x000fe20007f9e0ff */
[----:B------:R0:W-:Y:S01]  /*6b30*/  @P0 STG.E desc[UR18][R24.64], R39 ;  /* 0x0000002718000986 */ /* 0x0001e2000c101912 */
[----:B------:R-:W-:Y:S01]  /*6b40*/  IADD3 R34, P6, R26, R30, RZ ;  /* 0x0000001e1a227210 */ /* 0x000fe20007fde0ff */
[-C--:B-1----:R-:W-:Y:S01]  /*6b50*/  FMUL R41, R164, R13.reuse ;  /* 0x0000000da4297220 */ /* 0x082fe20000400000 */
[----:B------:R-:W-:Y:S01]  /*6b60*/  ISETP.GT.AND P0, PT, R5, 0x31, PT ;  /* 0x000000310500780c */ /* 0x000fe20003f04270 */
[----:B------:R-:W-:Y:S01]  /*6b70*/  IMAD.X R29, R21, 0x1, R37, P4 ;  /* 0x00000001151d7824 */ /* 0x000fe200020e0625 */
[----:B------:R-:W-:Y:S01]  /*6b80*/  ISETP.GT.AND P2, PT, R42, 0x8, P2 ;  /* 0x000000082a00780c */ /* 0x000fe20001744270 */
[----:B------:R-:W-:Y:S01]  /*6b90*/  IMAD.X R35, R4, 0x1, R31, P6 ;  /* 0x0000000104237824 */ /* 0x000fe200030e061f */
[----:B------:R-:W-:Y:S01]  /*6ba0*/  ISETP.GT.AND P4, PT, R42, RZ, P0 ;  /* 0x000000ff2a00720c */ /* 0x000fe20000784270 */
[----:B--2---:R-:W-:Y:S01]  /*6bb0*/  FMUL R27, R162, R13 ;  /* 0x0000000da21b7220 */ /* 0x004fe20000400000 */
[----:B------:R1:W-:Y:S01]  /*6bc0*/  @P1 STG.E desc[UR18][R28.64], R23 ;  /* 0x000000171c001986 */ /* 0x0003e2000c101912 */
[----:B------:R-:W-:-:S02]  /*6bd0*/  IADD3 R36, P1, R26, R32, RZ ;  /* 0x000000201a247210 */ /* 0x000fc40007f3e0ff */
[----:B------:R-:W-:Y:S01]  /*6be0*/  ISETP.GT.AND P0, PT, R42, 0x8, P0 ;  /* 0x000000082a00780c */ /* 0x000fe20000704270 */
[----:B------:R2:W-:Y:S01]  /*6bf0*/  @P5 STG.E desc[UR18][R34.64], R41 ;  /* 0x0000002922005986 */ /* 0x0005e2000c101912 */
[----:B0-----:R-:W-:Y:S01]  /*6c00*/  IADD3 R24, P5, R6, R30, RZ ;  /* 0x0000001e06187210 */ /* 0x001fe20007fbe0ff */
[----:B------:R-:W-:Y:S01]  /*6c10*/  IMAD.X R37, R4, 0x1, R33, P1 ;  /* 0x0000000104257824 */ /* 0x000fe200008e0621 */
[----:B------:R-:W-:Y:S01]  /*6c20*/  ISETP.GT.AND P1, PT, R5, 0x38, PT ;  /* 0x000000380500780c */ /* 0x000fe20003f24270 */
[-C--:B------:R-:W-:Y:S01]  /*6c30*/  FMUL R39, R160, R13.reuse ;  /* 0x0000000da0277220 */ /* 0x080fe20000400000 */
[----:B------:R-:W-:Y:S01]  /*6c40*/  IADD3 R30, P6, R26, R34, RZ ;  /* 0x000000221a1e7210 */ /* 0x000fe20007fde0ff */
[----:B------:R-:W-:Y:S01]  /*6c50*/  IMAD.X R25, R21, 0x1, R31, P5 ;  /* 0x0000000115197824 */ /* 0x000fe200028e061f */
[----:B------:R0:W-:Y:S01]  /*6c60*/  @P4 STG.E desc[UR18][R36.64], R27 ;  /* 0x0000001b24004986 */ /* 0x0001e2000c101912 */
[----:B-1----:R-:W-:Y:S01]  /*6c70*/  IADD3 R28, P5, R6, R32, RZ ;  /* 0x00000020061c7210 */ /* 0x002fe20007fbe0ff */
[----:B------:R-:W-:Y:S01]  /*6c80*/  FMUL R23, R158, R13 ;  /* 0x0000000d9e177220 */ /* 0x000fe20000400000 */
[----:B------:R-:W-:Y:S01]  /*6c90*/  ISETP.GT.AND P4, PT, R42, RZ, P1 ;  /* 0x000000ff2a00720c */ /* 0x000fe20000f84270 */
[----:B------:R1:W-:Y:S01]  /*6ca0*/  @P2 STG.E desc[UR18][R24.64], R39 ;  /* 0x0000002718002986 */ /* 0x0003e2000c101912 */
[----:B------:R-:W-:Y:S01]  /*6cb0*/  ISETP.GT.AND P2, PT, R5, 0x39, PT ;  /* 0x000000390500780c */ /* 0x000fe20003f44270 */
[----:B------:R-:W-:-:S02]  /*6cc0*/  IMAD.X R29, R21, 0x1, R33, P5 ;  /* 0x00000001151d7824 */ /* 0x000fc400028e0621 */
[-C--:B--2---:R-:W-:Y:S01]  /*6cd0*/  FMUL R41, R156, R13.reuse ;  /* 0x0000000d9c297220 */ /* 0x084fe20000400000 */
[----:B------:R-:W-:Y:S01]  /*6ce0*/  IMAD.X R31, R4, 0x1, R35, P6 ;  /* 0x00000001041f7824 */ /* 0x000fe200030e0623 */
[----:B------:R-:W-:Y:S01]  /*6cf0*/  ISETP.GT.AND P5, PT, R42, RZ, P2 ;  /* 0x000000ff2a00720c */ /* 0x000fe200017a4270 */
[----:B------:R2:W-:Y:S01]  /*6d00*/  @P0 STG.E desc[UR18][R28.64], R23 ;  /* 0x000000171c000986 */ /* 0x0005e2000c101912 */
[----:B------:R-:W-:Y:S01]  /*6d10*/  IADD3 R32, P0, R26, R36, RZ ;  /* 0x000000241a207210 */ /* 0x000fe20007f1e0ff */
[-C--:B0-----:R-:W-:Y:S01]  /*6d20*/  FMUL R27, R154, R13.reuse ;  /* 0x0000000d9a1b7220 */ /* 0x081fe20000400000 */
[----:B------:R-:W-:Y:S02]  /*6d30*/  ISETP.GT.AND P1, PT, R42, 0x8, P1 ;  /* 0x000000082a00780c */ /* 0x000fe40000f24270 */
[----:B------:R0:W-:Y:S01]  /*6d40*/  @P4 STG.E desc[UR18][R30.64], R41 ;  /* 0x000000291e004986 */ /* 0x0001e2000c101912 */
[----:B-1----:R-:W-:Y:S01]  /*6d50*/  IADD3 R24, P4, R6, R34, RZ ;  /* 0x0000002206187210 */ /* 0x002fe20007f9e0ff */
[----:B------:R-:W-:Y:S01]  /*6d60*/  IMAD.X R33, R4, 0x1, R37, P0 ;  /* 0x0000000104217824 */ /* 0x000fe200000e0625 */
[----:B------:R-:W-:Y:S01]  /*6d70*/  ISETP.GT.AND P0, PT, R5, 0x40, PT ;  /* 0x000000400500780c */ /* 0x000fe20003f04270 */
[-C--:B------:R-:W-:Y:S01]  /*6d80*/  FMUL R39, R152, R13.reuse ;  /* 0x0000000d98277220 */ /* 0x080fe20000400000 */
[----:B------:R-:W-:Y:S01]  /*6d90*/  ISETP.GT.AND P2, PT, R42, 0x8, P2 ;  /* 0x000000082a00780c */ /* 0x000fe20001744270 */
        /* <DEDUP_REMOVED lines=13> */
[----:B------:R-:W-:Y:S01]  /*6e70*/  IADD3 R36, P2, R26, R32, RZ ;  /* 0x000000201a247210 */ /* 0x000fe20007f5e0ff */
[-C--:B-1----:R-:W-:Y:S01]  /*6e80*/  FMUL R27, R146, R13.reuse ;  /* 0x0000000d921b7220 */ /* 0x082fe20000400000 */
[----:B------:R-:W-:Y:S01]  /*6e90*/  ISETP.GT.AND P0, PT, R42, 0x8, P0 ;  /* 0x000000082a00780c */ /* 0x000fe20000704270 */
[-C--:B--2---:R-:W-:Y:S01]  /*6ea0*/  FMUL R39, R144, R13.reuse ;  /* 0x0000000d90277220 */ /* 0x084fe20000400000 */
[----:B------:R1:W-:Y:S01]  /*6eb0*/  @P4 STG.E desc[UR18][R34.64], R41 ;  /* 0x0000002922004986 */ /* 0x0003e2000c101912 */
[----:B------:R-:W-:Y:S01]  /*6ec0*/  IADD3 R24, P4, R6, R30, RZ ;  /* 0x0000001e06187210 */ /* 0x000fe20007f9e0ff */
[----:B------:R-:W-:Y:S01]  /*6ed0*/  IMAD.X R37, R4, 0x1, R33, P2 ;  /* 0x0000000104257824 */ /* 0x000fe200010e0621 */
[----:B------:R-:W-:Y:S02]  /*6ee0*/  ISETP.GT.AND P2, PT, R5, 0x48, PT ;  /* 0x000000480500780c */ /* 0x000fe40003f44270 */
[----:B------:R-:W-:Y:S01]  /*6ef0*/  ISETP.GT.AND P1, PT, R42, 0x8, P1 ;  /* 0x000000082a00780c */ /* 0x000fe20000f24270 */
        /* <DEDUP_REMOVED lines=13> */
[----:B------:R-:W-:Y:S01]  /*6fd0*/  IADD3 R32, P1, R26, R36, RZ ;  /* 0x000000241a207210 */ /* 0x000fe20007f3e0ff */
[-C--:B--2---:R-:W-:Y:S01]  /*6fe0*/  FMUL R27, R138, R13.reuse ;  /* 0x0000000d8a1b7220 */ /* 0x084fe20000400000 */
[----:B------:R-:W-:Y:S01]  /*6ff0*/  ISETP.GT.AND P2, PT, R42, 0x8, P2 ;  /* 0x000000082a00780c */ /* 0x000fe20001744270 */
[-C--:B0-----:R-:W-:Y:S01]  /*7000*/  FMUL R39, R136, R13.reuse ;  /* 0x0000000d88277220 */ /* 0x081fe20000400000 */
[----:B------:R0:W-:Y:S01]  /*7010*/  @P4 STG.E desc[UR18][R30.64], R41 ;  /* 0x000000291e004986 */ /* 0x0001e2000c101912 */
[----:B------:R-:W-:Y:S01]  /*7020*/  IADD3 R24, P4, R6, R34, RZ ;  /* 0x0000002206187210 */ /* 0x000fe20007f9e0ff */
[----:B------:R-:W-:Y:S01]  /*7030*/  IMAD.X R33, R4, 0x1, R37, P1 ;  /* 0x0000000104217824 */ /* 0x000fe200008e0625 */
[----:B------:R-:W-:Y:S02]  /*7040*/  ISETP.GT.AND P1, PT, R5, 0x50, PT ;  /* 0x000000500500780c */ /* 0x000fe40003f24270 */
[----:B------:R-:W-:Y:S01]  /*7050*/  ISETP.GT.AND P0, PT, R42, 0x8, P0 ;  /* 0x000000082a00780c */ /* 0x000fe20000704270 */
        /* <DEDUP_REMOVED lines=14> */
[-C--:B--2---:R-:W-:Y:S01]  /*7140*/  FMUL R27, R130, R13.reuse ;  /* 0x0000000d821b7220 */ /* 0x084fe20000400000 */
[----:B------:R-:W-:Y:S01]  /*7150*/  ISETP.GT.AND P1, PT, R42, 0x8, P1 ;  /* 0x000000082a00780c */ /* 0x000fe20000f24270 */
[-C--:B-1----:R-:W-:Y:S01]  /*7160*/  FMUL R39, R128, R13.reuse ;  /* 0x0000000d80277220 */ /* 0x082fe20000400000 */
        /* <DEDUP_REMOVED lines=62> */
[-C--:B--2---:R-:W-:Y:S01]  /*7550*/  FMUL R27, R106, R13.reuse ;  /* 0x0000000d6a1b7220 */ /* 0x084fe20000400000 */
[----:B------:R1:W-:Y:S01]  /*7560*/  @P0 STG.E desc[UR18][R28.64], R23 ;  /* 0x000000171c000986 */ /* 0x0003e2000c101912 */
[----:B------:R-:W-:Y:S01]  /*7570*/  IADD3 R32, P0, R26, R36, RZ ;  /* 0x000000241a207210 */ /* 0x000fe20007f1e0ff */
[----:B0-----:R-:W-:-:S02]  /*7580*/  FMUL R39, R104, R13 ;  /* 0x0000000d68277220 */ /* 0x001fc40000400000 */
[----:B------:R0:W-:Y:S01]  /*7590*/  @P4 STG.E desc[UR18][R30.64], R41 ;  /* 0x000000291e004986 */ /* 0x0001e2000c101912 */
[----:B------:R-:W-:Y:S01]  /*75a0*/  IADD3 R24, P4, R6, R34, RZ ;  /* 0x0000002206187210 */ /* 0x000fe20007f9e0ff */
[----:B------:R-:W-:Y:S01]  /*75b0*/  IMAD.X R33, R4, 0x1, R37, P0 ;  /* 0x0000000104217824 */ /* 0x000fe200000e0625 */
[----:B------:R-:W-:Y:S02]  /*75c0*/  ISETP.GT.AND P2, PT, R42, 0x8, P2 ;  /* 0x000000082a00780c */ /* 0x000fe40001744270 */
[----:B------:R-:W-:Y:S01]  /*75d0*/  ISETP.GT.AND P0, PT, R5, 0x70, PT ;  /* 0x000000700500780c */ /* 0x000fe20003f04270 */
[C---:B------:R-:W-:Y:S01]  /*75e0*/  IMAD.X R25, R21.reuse, 0x1, R35, P4 ;  /* 0x0000000115197824 */ /* 0x040fe200020e0623 */
[----:B------:R-:W-:Y:S01]  /*75f0*/  @P5 STG.E desc[UR18][R32.64], R27 ;  /* 0x0000001b20005986 */ /* 0x000fe2000c101912 */
[----:B-1----:R-:W-:Y:S01]  /*7600*/  IADD3 R28, P5, R6, R36, RZ ;  /* 0x00000024061c7210 */ /* 0x002fe20007fbe0ff */
[-C--:B------:R-:W-:Y:S01]  /*7610*/  FMUL R23, R102, R13.reuse ;  /* 0x0000000d66177220 */ /* 0x080fe20000400000 */
[----:B------:R-:W-:Y:S01]  /*7620*/  IADD3 R34, P6, R26, R30, RZ ;  /* 0x0000001e1a227210 */ /* 0x000fe20007fde0ff */
[----:B------:R1:W-:Y:S01]  /*7630*/  @P1 STG.E desc[UR18][R24.64], R39 ;  /* 0x0000002718001986 */ /* 0x0003e2000c101912 */
[----:B------:R-:W-:Y:S01]  /*7640*/  ISETP.GT.AND P4, PT, R42, RZ, P0 ;  /* 0x000000ff2a00720c */ /* 0x000fe20000784270 */
[----:B------:R-:W-:Y:S01]  /*7650*/  IMAD.X R29, R21, 0x1, R37, P5 ;  /* 0x00000001151d7824 */ /* 0x000fe200028e0625 */
[----:B------:R-:W-:Y:S01]  /*7660*/  ISETP.GT.AND P1, PT, R5, 0x71, PT ;  /* 0x000000710500780c */ /* 0x000fe20003f24270 */
[----:B------:R-:W-:Y:S01]  /*7670*/  IMAD.X R35, R4, 0x1, R31, P6 ;  /* 0x0000000104237824 */ /* 0x000fe200030e061f */
[----:B------:R-:W-:Y:S01]  /*7680*/  ISETP.GT.AND P6, PT, R42, 0x8, P0 ;  /* 0x000000082a00780c */ /* 0x000fe200007c4270 */
[----:B0-----:R-:W-:Y:S01]  /*7690*/  FMUL R41, R100, R13 ;  /* 0x0000000d64297220 */ /* 0x001fe20000400000 */
[----:B------:R-:W-:Y:S01]  /*76a0*/  ISETP.GT.AND P5, PT, R42, RZ, P1 ;  /* 0x000000ff2a00720c */ /* 0x000fe20000fa4270 */
[----:B------:R0:W-:Y:S01]  /*76b0*/  @P2 STG.E desc[UR18][R28.64], R23 ;  /* 0x000000171c002986 */ /* 0x0001e2000c101912 */
[----:B------:R-:W-:-:S02]  /*76c0*/  IADD3 R36, P0, R26, R32, RZ ;  /* 0x000000201a247210 */ /* 0x000fc40007f1e0ff */
[----:B------:R-:W-:Y:S01]  /*76d0*/  ISETP.GT.AND P1, PT, R42, 0x8, P1 ;  /* 0x000000082a00780c */ /* 0x000fe20000f24270 */
[-C--:B-1----:R-:W-:Y:S01]  /*76e0*/  FMUL R39, R98, R13.reuse ;  /* 0x0000000d62277220 */ /* 0x082fe20000400000 */
[----:B------:R-:W-:Y:S01]  /*76f0*/  IADD3 R24, P2, R6, R30, RZ ;  /* 0x0000001e06187210 */ /* 0x000fe20007f5e0ff */
[----:B------:R-:W-:Y:S01]  /*7700*/  IMAD.X R37, R4, 0x1, R33, P0 ;  /* 0x0000000104257824 */ /* 0x000fe200000e0621 */
[----:B------:R1:W-:Y:S01]  /*7710*/  @P4 STG.E desc[UR18][R34.64], R41 ;  /* 0x0000002922004986 */ /* 0x0003e2000c101912 */
[----:B------:R-:W-:Y:S02]  /*7720*/  ISETP.GT.AND P0, PT, R5, 0x79, PT ;  /* 0x000000790500780c */ /* 0x000fe40003f04270 */
[----:B------:R-:W-:Y:S01]  /*7730*/  IMAD.X R25, R21, 0x1, R31, P2 ;  /* 0x0000000115197824 */ /* 0x000fe200010e061f */
[----:B------:R-:W-:Y:S01]  /*7740*/  ISETP.GT.AND P2, PT, R5, 0x78, PT ;  /* 0x000000780500780c */ /* 0x000fe20003f44270 */
[----:B------:R-:W-:Y:S01]  /*7750*/  @P5 STG.E desc[UR18][R36.64], R39 ;  /* 0x0000002724005986 */ /* 0x000fe2000c101912 */
[----:B0-----:R-:W-:Y:S01]  /*7760*/  IADD3 R28, P4, R6, R32, RZ ;  /* 0x00000020061c7210 */ /* 0x001fe20007f9e0ff */
[-C--:B------:R-:W-:Y:S01]  /*7770*/  FMUL R5, R94, R13.reuse ;  /* 0x0000000d5e057220 */ /* 0x080fe20000400000 */
[-C--:B------:R-:W-:Y:S01]  /*7780*/  IADD3 R32, P5, R6, R34.reuse, RZ ;  /* 0x0000002206207210 */ /* 0x080fe20007fbe0ff */
[----:B------:R0:W-:Y:S01]  /*7790*/  @P6 STG.E desc[UR18][R24.64], R43 ;  /* 0x0000002b18006986 */ /* 0x0001e2000c101912 */
[C---:B------:R-:W-:Y:S01]  /*77a0*/  IADD3 R30, P6, R26.reuse, R34, RZ ;  /* 0x000000221a1e7210 */ /* 0x040fe20007fde0ff */
[C---:B------:R-:W-:Y:S01]  /*77b0*/  IMAD.X R29, R21.reuse, 0x1, R33, P4 ;  /* 0x00000001151d7824 */ /* 0x040fe200020e0621 */
[-C--:B------:R-:W-:Y:S01]  /*77c0*/  IADD3 R26, P4, R26, R36.reuse, RZ ;  /* 0x000000241a1a7210 */ /* 0x080fe20007f9e0ff */
[C-C-:B------:R-:W-:Y:S01]  /*77d0*/  IMAD.X R33, R21.reuse, 0x1, R35.reuse, P5 ;  /* 0x0000000115217824 */ /* 0x140fe200028e0623 */
[----:B-1----:R-:W-:Y:S01]  /*77e0*/  IADD3 R34, P5, R6, R36, RZ ;  /* 0x0000002406227210 */ /* 0x002fe20007fbe0ff */
[----:B------:R-:W-:Y:S01]  /*77f0*/  IMAD.X R31, R4, 0x1, R35, P6 ;  /* 0x00000001041f7824 */ /* 0x000fe200030e0623 */
[----:B------:R-:W-:Y:S01]  /*7800*/  ISETP.GT.AND P6, PT, R42, RZ, P2 ;  /* 0x000000ff2a00720c */ /* 0x000fe200017c4270 */
[--C-:B------:R-:W-:Y:S01]  /*7810*/  IMAD.X R27, R4, 0x1, R37.reuse, P4 ;  /* 0x00000001041b7824 */ /* 0x100fe200020e0625 */
[C---:B------:R-:W-:Y:S01]  /*7820*/  ISETP.GT.AND P4, PT, R42.reuse, RZ, P0 ;  /* 0x000000ff2a00720c */ /* 0x040fe20000784270 */
[----:B------:R-:W-:Y:S01]  /*7830*/  IMAD.X R35, R21, 0x1, R37, P5 ;  /* 0x0000000115237824 */ /* 0x000fe200028e0625 */
[----:B------:R-:W-:Y:S01]  /*7840*/  ISETP.GT.AND P2, PT, R42, 0x8, P2 ;  /* 0x000000082a00780c */ /* 0x000fe20001744270 */
[-C--:B------:R-:W-:Y:S01]  /*7850*/  FMUL R21, R92, R13.reuse ;  /* 0x0000000d5c157220 */ /* 0x080fe20000400000 */
[----:B------:R-:W-:Y:S01]  /*7860*/  ISETP.GT.AND P0, PT, R42, 0x8, P0 ;  /* 0x000000082a00780c */ /* 0x000fe20000704270 */
[-C--:B------:R-:W-:Y:S01]  /*7870*/  FMUL R23, R90, R13.reuse ;  /* 0x0000000d5a177220 */ /* 0x080fe20000400000 */
[-C--:B0-----:R-:W-:Y:S01]  /*7880*/  FMUL R25, R88, R13.reuse ;  /* 0x0000000d58197220 */ /* 0x081fe20000400000 */
[----:B------:R-:W-:Y:S01]  /*7890*/  FMUL R37, R22, R13 ;  /* 0x0000000d16257220 */ /* 0x000fe20000400000 */
[----:B------:R0:W-:Y:S04]  /*78a0*/  @P1 STG.E desc[UR18][R28.64], R5 ;  /* 0x000000051c001986 */ /* 0x0001e8000c101912 */
[----:B------:R0:W-:Y:S04]  /*78b0*/  @P6 STG.E desc[UR18][R30.64], R21 ;  /* 0x000000151e006986 */ /* 0x0001e8000c101912 */
[----:B------:R0:W-:Y:S04]  /*78c0*/  @P4 STG.E desc[UR18][R26.64], R23 ;  /* 0x000000171a004986 */ /* 0x0001e8000c101912 */
[----:B------:R0:W-:Y:S04]  /*78d0*/  @P2 STG.E desc[UR18][R32.64], R25 ;  /* 0x0000001920002986 */ /* 0x0001e8000c101912 */
[----:B------:R0:W-:Y:S02]  /*78e0*/  @P0 STG.E desc[UR18][R34.64], R37 ;  /* 0x0000002522000986 */ /* 0x0001e4000c101912 */
.L_x_156:
[----:B------:R-:W-:Y:S05]  /*78f0*/  BSYNC B0 ;  /* 0x0000000000007941 */ /* 0x000fea0003800000 */
.L_x_32:
[C---:B------:R-:W-:Y:S01]  /*7900*/  LEA R2, P0, R8.reuse, R2, 0x1 ;  /* 0x0000000208027211 */ /* 0x040fe200078008ff */
[----:B------:R-:W-:Y:S01]  /*7910*/  ULDC.64 UR6, c[0x0][0x750] ;  /* 0x0001d40000067ab9 */ /* 0x000fe20000000a00 */
[----:B--2-4-:R-:W-:Y:S01]  /*7920*/  IMAD.U32 R4, RZ, RZ, UR15 ;  /* 0x0000000fff047e24 */ /* 0x014fe2000f8e00ff */
[----:B0-----:R-:W-:Y:S01]  /*7930*/  PRMT R21, RZ, 0x7610, R21 ;  /* 0x00007610ff157816 */ /* 0x001fe20000000015 */
[----:B------:R-:W-:Y:S01]  /*7940*/  IMAD.MOV.U32 R6, RZ, RZ, -0x1 ;  /* 0xffffffffff067424 */ /* 0x000fe200078e00ff */
[----:B------:R-:W-:Y:S01]  /*7950*/  LEA.HI.X R3, R8, R3, R0, 0x1, P0 ;  /* 0x0000000308037211 */ /* 0x000fe200000f0c00 */
[----:B------:R0:W-:Y:S01]  /*7960*/  SYNCS.ARRIVE.TRANS64.A1T0 RZ, [R4+UR20], RZ ;  /* 0x000000ff04ff79a7 */ /* 0x0001e20008100014 */
[----:B------:R-:W-:Y:S01]  /*7970*/  ISETP.GE.U32.AND P0, PT, R2, UR6, PT ;  /* 0x0000000602007c0c */ /* 0x000fe2000bf06070 */
[----:B------:R-:W-:-:S03]  /*7980*/  IMAD.MOV.U32 R5, RZ, RZ, -0x1 ;  /* 0xffffffffff057424 */ /* 0x000fc600078e00ff */
[----:B------:R-:W-:Y:S01]  /*7990*/  ISETP.GE.U32.AND.EX P0, PT, R3, UR7, PT, P0 ;  /* 0x0000000703007c0c */ /* 0x000fe2000bf06100 */
[----:B0-----:R-:W-:-:S12]  /*79a0*/  IMAD.MOV.U32 R4, RZ, RZ, -0x1 ;  /* 0xffffffffff047424 */ /* 0x001fd800078e00ff */
[----:B------:R-:W-:Y:S05]  /*79b0*/  @P0 BRA `(.L_x_157) ;  /* 0x0000000400600947 */ /* 0x000fea0003800000 */
[----:B------:R-:W0:Y:S01]  /*79c0*/  S2R R32, SR_CTAID.X ;  /* 0x0000000000207919 */ /* 0x000e220000002500 */
[----:B------:R-:W2:Y:S01]  /*79d0*/  LDC.64 R26, c[0x0][0x728] ;  /* 0x0001ca00ff1a7b82 */ /* 0x000ea20000000a00 */
[----:B------:R-:W-:Y:S01]  /*79e0*/  ULDC UR6, c[0x0][0x150] ;  /* 0x0000540000067ab9 */ /* 0x000fe20000000800 */
[----:B------:R-:W-:Y:S01]  /*79f0*/  IMAD.MOV.U32 R24, RZ, RZ, R2 ;  /* 0x000000ffff187224 */ /* 0x000fe200078e0002 */
[----:B-1----:R-:W1:Y:S01]  /*7a00*/  S2R R34, SR_CTAID.Y ;  /* 0x0000000000227919 */ /* 0x002e620000002600 */
[----:B------:R-:W-:-:S04]  /*7a10*/  IMAD.MOV.U32 R25, RZ, RZ, R3 ;  /* 0x000000ffff197224 */ /* 0x000fc800078e0003 */
[----:B------:R-:W4:Y:S08]  /*7a20*/  LDC R35, c[0x0][0x144] ;  /* 0x00005100ff237b82 */ /* 0x000f300000000800 */
[----:B------:R-:W1:Y:S08]  /*7a30*/  LDC R6, c[0x0][0x730] ;  /* 0x0001cc00ff067b82 */ /* 0x000e700000000800 */
[----:B------:R-:W1:Y:S01]  /*7a40*/  LDC.64 R30, c[0x0][0x720] ;  /* 0x0001c800ff1e7b82 */ /* 0x000e620000000a00 */
[----:B--2---:R-:W-:-:S04]  /*7a50*/  ISETP.NE.U32.AND P0, PT, R26, RZ, PT ;  /* 0x000000ff1a00720c */ /* 0x004fc80003f05070 */
[----:B------:R-:W-:Y:S02]  /*7a60*/  ISETP.NE.AND.EX P0, PT, R27, RZ, PT, P0 ;  /* 0x000000ff1b00720c */ /* 0x000fe40003f05300 */
[----:B0-----:R-:W-:-:S05]  /*7a70*/  I2FP.F32.U32 R4, R32 ;  /* 0x0000002000047245 */ /* 0x001fca0000201000 */
[----:B------:R-:W-:-:S04]  /*7a80*/  FMUL R4, R4, UR6 ;  /* 0x0000000604047c20 */ /* 0x000fc80008400000 */
[----:B------:R0:W2:Y:S02]  /*7a90*/  F2I.U32.TRUNC.NTZ R33, R4 ;  /* 0x0000000400217305 */ /* 0x0000a4000020f000 */
[----:B----4-:R-:W-:Y:S05]  /*7aa0*/  @!P0 BRA `(.L_x_158) ;  /* 0x0000000000288947 */ /* 0x010fea0003800000 */
[----:B------:R-:W4:Y:S02]  /*7ab0*/  LDC R5, c[0x0][0x734] ;  /* 0x0001cd00ff057b82 */ /* 0x000f240000000800 */
[----:B----4-:R-:W-:-:S05]  /*7ac0*/  IADD3 R21, P0, R2, R5, RZ ;  /* 0x0000000502157210 */ /* 0x010fca0007f1e0ff */
[----:B------:R-:W-:-:S04]  /*7ad0*/  IMAD.X R29, RZ, RZ, R3, P0 ;  /* 0x000000ffff1d7224 */ /* 0x000fc800000e0603 */
[----:B0-----:R-:W-:-:S04]  /*7ae0*/  IMAD.WIDE.U32 R4, R29, R26, RZ ;  /* 0x0000001a1d047225 */ /* 0x001fc800078e00ff */
[----:B------:R-:W-:-:S04]  /*7af0*/  IMAD.WIDE.U32 R22, P0, R21, R27, R4 ;  /* 0x0000001b15167225 */ /* 0x000fc80007800004 */
[----:B------:R-:W-:-:S04]  /*7b00*/  IMAD.WIDE.U32 R4, R21, R26, RZ ;  /* 0x0000001a15047225 */ /* 0x000fc800078e00ff */
[----:B------:R-:W-:Y:S01]  /*7b10*/  IMAD.X R25, RZ, RZ, RZ, P0 ;  /* 0x000000ffff197224 */ /* 0x000fe200000e06ff */
[----:B------:R-:W-:Y:S01]  /*7b20*/  IADD3 RZ, P0, R5, R22, RZ ;  /* 0x0000001605ff7210 */ /* 0x000fe20007f1e0ff */
[----:B------:R-:W-:-:S04]  /*7b30*/  IMAD.MOV.U32 R24, RZ, RZ, R23 ;  /* 0x000000ffff187224 */ /* 0x000fc800078e0017 */
[----:B------:R-:W-:-:S08]  /*7b40*/  IMAD.WIDE.U32.X R24, R29, R27, R24, P0 ;  /* 0x0000001b1d187225 */ /* 0x000fd000000e0418 */
.L_x_158:
[----:B------:R-:W4:Y:S01]  /*7b50*/  LDC.64 R38, c[0x0][0x740] ;  /* 0x0001d000ff267b82 */ /* 0x000f220000000a00 */
[-C--:B-1----:R-:W-:Y:S01]  /*7b60*/  SHF.R.U64 R28, R24, R6.reuse, R25 ;  /* 0x00000006181c7219 */ /* 0x082fe20000001219 */
[----:B--2---:R-:W-:Y:S01]  /*7b70*/  IMAD.MOV R33, RZ, RZ, -R33 ;  /* 0x000000ffff217224 */ /* 0x004fe200078e0a21 */
[----:B0-----:R-:W-:Y:S01]  /*7b80*/  SHF.R.U32.HI R4, RZ, R6, R25 ;  /* 0x00000006ff047219 */ /* 0x001fe20000011619 */
[----:B------:R-:W-:Y:S01]  /*7b90*/  ULDC UR6, c[0x0][0x154] ;  /* 0x0000550000067ab9 */ /* 0x000fe20000000800 */
[----:B------:R-:W-:Y:S01]  /*7ba0*/  IADD3 R21, P0, RZ, -R28, RZ ;  /* 0x8000001cff157210 */ /* 0x000fe20007f1e0ff */
[----:B------:R-:W-:Y:S02]  /*7bb0*/  IMAD R33, R35, R33, R32 ;  /* 0x0000002123217224 */ /* 0x000fe400078e0220 */
[----:B------:R-:W0:Y:S01]  /*7bc0*/  LDC R22, c[0x0][0x718] ;  /* 0x0001c600ff167b82 */ /* 0x000e220000000800 */
[----:B------:R-:W-:Y:S02]  /*7bd0*/  IMAD.MOV.U32 R23, RZ, RZ, -0x1 ;  /* 0xffffffffff177424 */ /* 0x000fe400078e00ff */
[----:B------:R-:W-:-:S02]  /*7be0*/  IMAD.X R5, RZ, RZ, ~R4, P0 ;  /* 0x000000ffff057224 */ /* 0x000fc400000e0e04 */
[----:B------:R-:W-:Y:S02]  /*7bf0*/  IMAD.MOV.U32 R25, RZ, RZ, 0x1 ;  /* 0x00000001ff197424 */ /* 0x000fe400078e00ff */
[-C--:B------:R-:W-:Y:S01]  /*7c00*/  IMAD R6, R5, R30.reuse, RZ ;  /* 0x0000001e05067224 */ /* 0x080fe200078e02ff */
[----:B------:R-:W1:Y:S01]  /*7c10*/  LDC R24, c[0x0][0x708] ;  /* 0x0001c200ff187b82 */ /* 0x000e620000000800 */
[----:B------:R-:W-:-:S04]  /*7c20*/  IMAD.WIDE.U32 R4, R21, R30, R2 ;  /* 0x0000001e15047225 */ /* 0x000fc800078e0002 */
[----:B------:R-:W-:Y:S01]  /*7c30*/  IMAD R21, R21, R31, R6 ;  /* 0x0000001f15157224 */ /* 0x000fe200078e0206 */
[----:B------:R-:W-:Y:S02]  /*7c40*/  I2FP.F32.U32 R6, R34 ;  /* 0x0000002200067245 */ /* 0x000fe40000201000 */
[----:B------:R-:W2:Y:S01]  /*7c50*/  LDC R36, c[0x0][0x758] ;  /* 0x0001d600ff247b82 */ /* 0x000ea20000000800 */
[----:B------:R-:W-:Y:S01]  /*7c60*/  IMAD.IADD R5, R5, 0x1, R21 ;  /* 0x0000000105057824 */ /* 0x000fe200078e0215 */
[----:B----4-:R-:W-:Y:S01]  /*7c70*/  ISETP.NE.U32.AND P0, PT, R38, RZ, PT ;  /* 0x000000ff2600720c */ /* 0x010fe20003f05070 */
[----:B------:R-:W-:-:S03]  /*7c80*/  FMUL R21, R6, UR6 ;  /* 0x0000000606157c20 */ /* 0x000fc60008400000 */
[----:B------:R-:W-:Y:S01]  /*7c90*/  ISETP.NE.AND.EX P0, PT, R39, RZ, PT, P0 ;  /* 0x000000ff2700720c */ /* 0x000fe20003f05300 */
[----:B------:R4:W2:Y:S01]  /*7ca0*/  F2I.U32.TRUNC.NTZ R29, R21 ;  /* 0x00000015001d7305 */ /* 0x0008a2000020f000 */
[----:B------:R-:W3:Y:S01]  /*7cb0*/  LDC R31, c[0x0][0x148] ;  /* 0x00005200ff1f7b82 */ /* 0x000ee20000000800 */
[-CC-:B0-----:R-:W-:Y:S02]  /*7cc0*/  SHF.R.U64 R26, R4, R22.reuse, R5.reuse ;  /* 0x00000016041a7219 */ /* 0x181fe40000001205 */
[----:B------:R-:W-:-:S05]  /*7cd0*/  SHF.R.U32.HI R5, RZ, R22, R5 ;  /* 0x00000016ff057219 */ /* 0x000fca0000011605 */
[----:B------:R-:W0:Y:S01]  /*7ce0*/  LDC R32, c[0x0][0x700] ;  /* 0x0001c000ff207b82 */ /* 0x000e220000000800 */
[-CC-:B-1----:R-:W-:Y:S02]  /*7cf0*/  SHF.R.U64 R6, R26, R24.reuse, R5.reuse ;  /* 0x000000181a067219 */ /* 0x182fe40000001205 */
[----:B------:R-:W-:-:S05]  /*7d00*/  SHF.R.U32.HI R5, RZ, R24, R5 ;  /* 0x00000018ff057219 */ /* 0x000fca0000011605 */
[----:B------:R-:W1:Y:S01]  /*7d10*/  LDC R37, c[0x0][0x748] ;  /* 0x0001d200ff257b82 */ /* 0x000e620000000800 */
[-CC-:B--2---:R-:W-:Y:S02]  /*7d20*/  SHF.R.U64 R30, R6, R36.reuse, R5.reuse ;  /* 0x00000024061e7219 */ /* 0x184fe40000001205 */
[-C--:B------:R-:W-:Y:S02]  /*7d30*/  SHF.L.U32 R23, R23, R36.reuse, RZ ;  /* 0x0000002417177219 */ /* 0x080fe400000006ff */
[-C--:B------:R-:W-:Y:S01]  /*7d40*/  SHF.R.U32.HI R5, RZ, R36.reuse, R5 ;  /* 0x00000024ff057219 */ /* 0x080fe20000011605 */
[----:B------:R-:W-:Y:S01]  /*7d50*/  IMAD.MOV.U32 R4, RZ, RZ, R30 ;  /* 0x000000ffff047224 */ /* 0x000fe200078e001e */
[----:B------:R-:W-:Y:S01]  /*7d60*/  SHF.L.U32 R36, R25, R36, RZ ;  /* 0x0000002419247219 */ /* 0x000fe200000006ff */
[----:B------:R-:W2:Y:S01]  /*7d70*/  LDC R40, c[0x0][0x738] ;  /* 0x0001ce00ff287b82 */ /* 0x000ea20000000800 */
[----:B------:R-:W-:-:S07]  /*7d80*/  LOP3.LUT R35, RZ, R23, RZ, 0x33, !PT ;  /* 0x00000017ff237212 */ /* 0x000fce00078e33ff */
[----:B------:R-:W0:Y:S01]  /*7d90*/  LDC R41, c[0x0][0x710] ;  /* 0x0001c400ff297b82 */ /* 0x000e220000000800 */
[----:B----4-:R-:W-:Y:S05]  /*7da0*/  @!P0 BRA `(.L_x_159) ;  /* 0x0000000000288947 */ /* 0x010fea0003800000 */
[----:B------:R-:W4:Y:S02]  /*7db0*/  LDC R21, c[0x0][0x74c] ;  /* 0x0001d300ff157b82 */ /* 0x000f240000000800 */
[----:B----4-:R-:W-:-:S05]  /*7dc0*/  IADD3 R21, P0, R30, R21, RZ ;  /* 0x000000151e157210 */ /* 0x010fca0007f1e0ff */
        /* <DEDUP_REMOVED lines=8> */
.L_x_159:
[----:B-1----:R-:W-:Y:S01]  /*7e50*/  SHF.R.U64 R4, R4, R37, R5 ;  /* 0x0000002504047219 */ /* 0x002fe20000001205 */
[----:B0-----:R-:W-:Y:S01]  /*7e60*/  VIADD R23, R32, 0xffffffff ;  /* 0xffffffff20177836 */ /* 0x001fe20000000000 */
[----:B------:R-:W-:Y:S01]  /*7e70*/  LOP3.LUT R21, R6, R35, RZ, 0xc0, !PT ;  /* 0x0000002306157212 */ /* 0x000fe200078ec0ff */
[----:B------:R-:W-:Y:S02]  /*7e80*/  IMAD.MOV R29, RZ, RZ, -R29 ;  /* 0x000000ffff1d7224 */ /* 0x000fe400078e0a1d */
[----:B------:R-:W-:Y:S01]  /*7e90*/  IMAD.MOV R5, RZ, RZ, -R4 ;  /* 0x000000ffff057224 */ /* 0x000fe200078e0a04 */
[----:B------:R-:W-:Y:S01]  /*7ea0*/  LOP3.LUT R23, R26, R23, RZ, 0xc0, !PT ;  /* 0x000000171a177212 */ /* 0x000fe200078ec0ff */
[----:B------:R-:W-:Y:S02]  /*7eb0*/  IMAD R6, R36, R4, R21 ;  /* 0x0000000424067224 */ /* 0x000fe400078e0215 */
[----:B---3--:R-:W-:Y:S02]  /*7ec0*/  @P3 IMAD R33, R31, R29, R34 ;  /* 0x0000001d1f213224 */ /* 0x008fe400078e0222 */
[----:B--2---:R-:W-:-:S02]  /*7ed0*/  IMAD R4, R5, R40, R30 ;  /* 0x0000002805047224 */ /* 0x004fc400078e021e */
[----:B------:R-:W-:Y:S02]  /*7ee0*/  IMAD R6, R6, R41, R33 ;  /* 0x0000002906067224 */ /* 0x000fe400078e0221 */
[----:B------:R-:W-:Y:S02]  /*7ef0*/  IMAD R23, R4, R32, R23 ;  /* 0x0000002004177224 */ /* 0x000fe400078e0217 */
[----:B------:R-:W-:Y:S02]  /*7f00*/  IMAD.MOV.U32 R21, RZ, RZ, 0x1 ;  /* 0x00000001ff157424 */ /* 0x000fe400078e00ff */
[----:B------:R-:W-:Y:S01]  /*7f10*/  IMAD.MOV.U32 R4, RZ, RZ, R28 ;  /* 0x000000ffff047224 */ /* 0x000fe200078e001c */
[----:B------:R-:W-:Y:S02]  /*7f20*/  SEL R5, R23, R6, !P3 ;  /* 0x0000000617057207 */ /* 0x000fe40005800000 */
[----:B------:R-:W-:-:S07]  /*7f30*/  SEL R6, R6, R23, !P3 ;  /* 0x0000001706067207 */ /* 0x000fce0005800000 */
.L_x_157:
[----:B------:R-:W-:Y:S02]  /*7f40*/  LOP3.LUT P0, RZ, R21, 0xff, RZ, 0xc0, !PT ;  /* 0x000000ff15ff7812 */ /* 0x000fe4000780c0ff */
[----:B------:R-:W-:-:S11]  /*7f50*/  LOP3.LUT R91, R91, 0x1, RZ, 0x3c, !PT ;  /* 0x000000015b5b7812 */ /* 0x000fd600078e3cff */
[----:B------:R-:W-:Y:S05]  /*7f60*/  @P0 BRA `(.L_x_160) ;  /* 0xffffff9800780947 */ /* 0x000fea000383ffff */
[----:B------:R-:W-:Y:S05]  /*7f70*/  EXIT ;  /* 0x000000000000794d */ /* 0x000fea0003800000 */
.L_x_18:
[----:B------:R-:W-:-:S08]  /*7f80*/  ISETP.NE.AND P0, PT, R19, RZ, PT ;  /* 0x000000ff1300720c */ /* 0x000fd00003f05270 */
[----:B--23-5:R-:W0:-:S00]  /*7f90*/  USETMAXREG.DEALLOC.CTAPOOL 0x28 ;  /* 0x00000028000079c8 */ /* 0x02ce0000080e0500 */
[----:B------:R-:W-:Y:S05]  /*7fa0*/  @P0 EXIT ;  /* 0x000000000000094d */ /* 0x000fea0003800000 */
[----:B0-----:R-:W-:Y:S01]  /*7fb0*/  LOP3.LUT P0, RZ, R20, 0xff, RZ, 0xc0, !PT ;  /* 0x000000ff14ff7812 */ /* 0x001fe2000780c0ff */
[----:B------:R-:W-:Y:S02]  /*7fc0*/  IMAD.MOV.U32 R12, RZ, RZ, 0x1 ;  /* 0x00000001ff0c7424 */ /* 0x000fe400078e00ff */
[----:B------:R-:W-:-:S10]  /*7fd0*/  IMAD.MOV.U32 R13, RZ, RZ, RZ ;  /* 0x000000ffff0d7224 */ /* 0x000fd400078e00ff */
[----:B------:R-:W-:Y:S05]  /*7fe0*/  @!P0 BRA `(.L_x_161) ;  /* 0x0000000c00688947 */ /* 0x000fea0003800000 */
[----:B------:R-:W0:Y:S01]  /*7ff0*/  S2R R17, SR_CgaCtaId ;  /* 0x0000000000117919 */ /* 0x000e220000008800 */
[----:B------:R-:W-:Y:S01]  /*8000*/  LOP3.LUT P0, RZ, R10, 0x1f, RZ, 0xc0, !PT ;  /* 0x0000001f0aff7812 */ /* 0x000fe2000780c0ff */
[----:B------:R-:W-:Y:S01]  /*8010*/  ULDC UR5, c[0x0][0x758] ;  /* 0x0001d60000057ab9 */ /* 0x000fe20000000800 */
[----:B------:R-:W-:Y:S01]  /*8020*/  UMOV UR6, 0xffffffff ;  /* 0xffffffff00067882 */ /* 0x000fe20000000000 */
[----:B------:R-:W-:Y:S01]  /*8030*/  BSSY B0, `(.L_x_161) ;  /* 0x00000d5000007945 */ /* 0x000fe20003800000 */
[----:B------:R-:W-:Y:S01]  /*8040*/  USHF.L.U32 UR6, UR6, UR5, URZ ;  /* 0x0000000506067299 */ /* 0x000fe2000800063f */
[C---:B------:R-:W-:Y:S01]  /*8050*/  ISETP.NE.AND P2, PT, R11.reuse, RZ, PT ;  /* 0x000000ff0b00720c */ /* 0x040fe20003f45270 */
[----:B------:R-:W-:Y:S01]  /*8060*/  IMAD.MOV.U32 R15, RZ, RZ, 0x1 ;  /* 0x00000001ff0f7424 */ /* 0x000fe200078e00ff */
[----:B------:R-:W-:Y:S01]  /*8070*/  ISETP.NE.OR P0, PT, R11, RZ, !P0 ;  /* 0x000000ff0b00720c */ /* 0x000fe20004705670 */
[----:B------:R-:W-:Y:S01]  /*8080*/  IMAD.MOV.U32 R12, RZ, RZ, 0x1 ;  /* 0x00000001ff0c7424 */ /* 0x000fe200078e00ff */
[----:B------:R-:W-:Y:S01]  /*8090*/  LOP3.LUT R14, R7, 0x2, RZ, 0xfc, !PT ;  /* 0x00000002070e7812 */ /* 0x000fe200078efcff */
[----:B------:R-:W-:Y:S01]  /*80a0*/  IMAD.MOV.U32 R13, RZ, RZ, RZ ;  /* 0x000000ffff0d7224 */ /* 0x000fe200078e00ff */
[----:B------:R-:W-:Y:S01]  /*80b0*/  ULDC UR4, c[0x0][0x700] ;  /* 0x0001c00000047ab9 */ /* 0x000fe20000000800 */
[----:B------:R-:W-:Y:S01]  /*80c0*/  UMOV UR7, 0x1 ;  /* 0x0000000100077882 */ /* 0x000fe20000000000 */
[----:B------:R-:W-:-:S02]  /*80d0*/  UIADD3 UR29, UR14, 0x1, URZ ;  /* 0x000000010e1d7890 */ /* 0x000fc4000fffe03f */
[----:B------:R-:W-:Y:S02]  /*80e0*/  UIADD3 UR4, UR4, -0x1, URZ ;  /* 0xffffffff04047890 */ /* 0x000fe4000fffe03f */
[----:B------:R-:W-:Y:S02]  /*80f0*/  USHF.L.U32 UR5, UR7, UR5, URZ ;  /* 0x0000000507057299 */ /* 0x000fe4000800063f */
[----:B------:R-:W-:Y:S01]  /*8100*/  ULOP3.LUT UR15, URZ, UR6, URZ, 0x33, !UPT ;  /* 0x000000063f0f7292 */ /* 0x000fe2000f8e333f */
[----:B------:R-:W-:Y:S01]  /*8110*/  ULDC.64 UR32, c[0x0][0x198] ;  /* 0x0000660000207ab9 */ /* 0x000fe20000000a00 */
[C---:B0-----:R-:W-:Y:S02]  /*8120*/  IMAD.SHL.U32 R16, R17.reuse, 0x40, RZ ;  /* 0x0000004011107824 */ /* 0x041fe400078e00ff */
[----:B------:R-:W-:-:S03]  /*8130*/  IMAD.SHL.U32 R17, R17, 0x1000, RZ ;  /* 0x0000100011117824 */ /* 0x000fc600078e00ff */
[----:B------:R-:W-:Y:S02]  /*8140*/  LOP3.LUT R16, R16, 0x40, RZ, 0xc0, !PT ;  /* 0x0000004010107812 */ /* 0x000fe400078ec0ff */
[----:B------:R-:W-:-:S07]  /*8150*/  LOP3.LUT R17, R17, 0x1000, RZ, 0xc0, !PT ;  /* 0x0000100011117812 */ /* 0x000fce00078ec0ff */
.L_x_173:
[----:B------:R-:W-:-:S03]  /*8160*/  UMOV UR6, 0xffffffff ;  /* 0xffffffff00067882 */ /* 0x000fc60000000000 */
[----:B------:R-:W-:Y:S05]  /*8170*/  BRA.DIV UR6, `(.L_x_162) ;  /* 0x0000001a06707947 */ /* 0x000fea000b800000 */
[----:B------:R-:W-:-:S13]  /*8180*/  ELECT P1, URZ, PT ;  /* 0x00000000003f782f */ /* 0x000fda0003820000 */
.L_x_203:
[----:B------:R-:W0:Y:S01]  /*8190*/  LDC R10, c[0x0][0x604] ;  /* 0x00018100ff0a7b82 */ /* 0x000e220000000800 */
[----:B------:R-:W-:Y:S01]  /*81a0*/  BSSY B1, `(.L_x_163) ;  /* 0x0000047000017945 */ /* 0x000fe20003800000 */
[----:B0-----:R-:W-:-:S13]  /*81b0*/  ISETP.LT.OR P1, PT, R10, 0x1, !P1 ;  /* 0x000000010a00780c */ /* 0x001fda0004f21670 */
[----:B------:R-:W-:Y:S05]  /*81c0*/  @P1 BRA `(.L_x_164) ;  /* 0x0000000400101947 */ /* 0x000fea0003800000 */
[----:B------:R-:W-:Y:S01]  /*81d0*/  IMAD R19, R5, 0x80, R16 ;  /* 0x0000008005137824 */ /* 0x000fe200078e0210 */
[----:B------:R-:W-:Y:S01]  /*81e0*/  CS2R R22, SRZ ;  /* 0x0000000000167805 */ /* 0x000fe2000001ff00 */
[----:B------:R-:W-:Y:S02]  /*81f0*/  IMAD.SHL.U32 R26, R6, 0x40, RZ ;  /* 0x00000040061a7824 */ /* 0x000fe400078e00ff */
[----:B------:R-:W-:Y:S02]  /*8200*/  IMAD.U32 R24, RZ, RZ, UR29 ;  /* 0x0000001dff187e24 */ /* 0x000fe4000f8e00ff */
[----:B------:R-:W-:Y:S02]  /*8210*/  IMAD.MOV.U32 R5, RZ, RZ, R12 ;  /* 0x000000ffff057224 */ /* 0x000fe400078e000c */
[----:B------:R-:W-:Y:S02]  /*8220*/  IMAD.MOV.U32 R10, RZ, RZ, R13 ;  /* 0x000000ffff0a7224 */ /* 0x000fe400078e000d */
[----:B------:R-:W-:-:S07]  /*8230*/  IMAD.MOV.U32 R25, RZ, RZ, RZ ;  /* 0x000000ffff197224 */ /* 0x000fce00078e00ff */
.L_x_168:
[----:B------:R-:W0:Y:S01]  /*8240*/  S2R R18, SR_CgaCtaId ;  /* 0x0000000000127919 */ /* 0x000e220000008800 */
[----:B------:R-:W-:-:S04]  /*8250*/  MOV R11, 0x400 ;  /* 0x00000400000b7802 */ /* 0x000fc80000000f00 */
[----:B0-----:R-:W-:Y:S02]  /*8260*/  LEA R21, R18, R11, 0x18 ;  /* 0x0000000b12157211 */ /* 0x001fe400078ec0ff */
[----:B------:R-:W-:Y:S01]  /*8270*/  SHF.L.U32 R11, R5, 0x1f, RZ ;  /* 0x0000001f050b7819 */ /* 0x000fe200000006ff */
[----:B------:R-:W0:Y:S02]  /*8280*/  @!P2 LDC R18, c[0x0][0x640] ;  /* 0x00019000ff12ab82 */ /* 0x000e240000000800 */
[----:B------:R-:W-:-:S04]  /*8290*/  IMAD R20, R10, 0x8, R21 ;  /* 0x000000080a147824 */ /* 0x000fc800078e0215 */
[----:B------:R-:W1:Y:S02]  /*82a0*/  SYNCS.PHASECHK.TRANS64.TRYWAIT P1, [R20+URZ+0xa8], R11 ;  /* 0x0000a80b140075a7 */ /* 0x000e64000802017f */
[----:B-1----:R-:W-:Y:S05]  /*82b0*/  @!P1 BRA `(.L_x_165) ;  /* 0x0000001800409947 */ /* 0x002fea0003800000 */
.L_x_204:
[----:B-1----:R-:W-:Y:S01]  /*82c0*/  PRMT R11, R14, 0x9910, RZ ;  /* 0x000099100e0b7816 */ /* 0x002fe200000000ff */
[----:B0-----:R0:W-:Y:S03]  /*82d0*/  @!P2 SYNCS.ARRIVE.TRANS64 RZ, [R20+URZ], R18 ;  /* 0x0000001214ffa9a7 */ /* 0x0011e6000800003f */
[----:B------:R-:W-:-:S13]  /*82e0*/  ISETP.NE.AND P1, PT, R11, 0x2, PT ;  /* 0x000000020b00780c */ /* 0x000fda0003f25270 */
[----:B0-----:R-:W-:Y:S05]  /*82f0*/  @P1 BRA `(.L_x_166) ;  /* 0x0000000000041947 */ /* 0x001fea0003800000 */
[----:B------:R-:W-:Y:S01]  /*8300*/  BPT.TRAP 0x1 ;  /* 0x000000040000795c */ /* 0x000fe20000300000 */
.L_x_166:
[----:B------:R-:W-:Y:S05]  /*8310*/  @P0 BRA `(.L_x_167) ;  /* 0x0000000000040947 */ /* 0x000fea0003800000 */
[----:B------:R-:W-:Y:S01]  /*8320*/  BPT.TRAP 0x1 ;  /* 0x000000040000795c */ /* 0x000fe20000300000 */
.L_x_167:
[C-C-:B------:R-:W-:Y:S01]  /*8330*/  IMAD R11, R10.reuse, 0x800, R21.reuse ;  /* 0x000008000a0b7824 */ /* 0x140fe200078e0215 */
[----:B------:R-:W-:Y:S01]  /*8340*/  R2UR UR17, R21 ;  /* 0x00000000151172ca */ /* 0x000fe200000e0000 */
[----:B------:R-:W-:Y:S01]  /*8350*/  IMAD R21, R10, 0x200, R21 ;  /* 0x000002000a157824 */ /* 0x000fe200078e0215 */
[----:B------:R-:W-:Y:S01]  /*8360*/  R2UR UR25, R20 ;  /* 0x00000000141972ca */ /* 0x000fe200000e0000 */
[----:B------:R-:W-:Y:S01]  /*8370*/  VIADD R24, R24, 0xffffffff ;  /* 0xffffffff18187836 */ /* 0x000fe20000000000 */
[----:B------:R-:W-:Y:S01]  /*8380*/  R2UR UR24, R11 ;  /* 0x000000000b1872ca */ /* 0x000fe200000e0000 */
[----:B------:R-:W-:Y:S01]  /*8390*/  IMAD R11, R10, 0x2000, R17 ;  /* 0x000020000a0b7824 */ /* 0x000fe200078e0211 */
[----:B------:R-:W-:Y:S01]  /*83a0*/  R2UR UR8, R21 ;  /* 0x00000000150872ca */ /* 0x000fe200000e0000 */
[----:B------:R-:W-:Y:S01]  /*83b0*/  UIADD3 UR6, UP0, UR32, 0xf0, URZ ;  /* 0x000000f020067890 */ /* 0x000fe2000ff1e03f */
[----:B------:R-:W-:Y:S01]  /*83c0*/  R2UR UR28, R4 ;  /* 0x00000000041c72ca */ /* 0x000fe200000e0000 */
[----:B------:R-:W-:Y:S01]  /*83d0*/  UIADD3 UR22, UP1, UR32, 0x1f0, URZ ;  /* 0x000001f020167890 */ /* 0x000fe2000ff3e03f */
[----:B------:R-:W-:Y:S01]  /*83e0*/  R2UR UR16, R11 ;  /* 0x000000000b1072ca */ /* 0x000fe200000e0000 */
[----:B------:R-:W-:Y:S01]  /*83f0*/  UIADD3 UR34, UP2, UR32, 0x2f0, URZ ;  /* 0x000002f020227890 */ /* 0x000fe2000ff5e03f */
[----:B------:R-:W-:Y:S01]  /*8400*/  R2UR UR26, R23 ;  /* 0x00000000171a72ca */ /* 0x000fe200000e0000 */
[----:B------:R-:W-:Y:S01]  /*8410*/  UIADD3.X UR7, URZ, UR33, URZ, UP0, !UPT ;  /* 0x000000213f077290 */ /* 0x000fe200087fe43f */
[----:B------:R-:W-:Y:S01]  /*8420*/  R2UR UR27, R26 ;  /* 0x000000001a1b72ca */ /* 0x000fe200000e0000 */
[----:B------:R-:W-:Y:S01]  /*8430*/  UIADD3.X UR23, URZ, UR33, URZ, UP1, !UPT ;  /* 0x000000213f177290 */ /* 0x000fe20008ffe43f */
[----:B------:R-:W-:Y:S01]  /*8440*/  R2UR UR11, R6 ;  /* 0x00000000060b72ca */ /* 0x000fe200000e0000 */
[----:B------:R-:W-:Y:S01]  /*8450*/  UIADD3 UR24, UR24, 0x280, URZ ;  /* 0x0000028018187890 */ /* 0x000fe2000fffe03f */
[----:B------:R-:W-:Y:S01]  /*8460*/  R2UR UR12, R25 ;  /* 0x00000000190c72ca */ /* 0x000fe200000e0000 */
[----:B------:R-:W-:Y:S01]  /*8470*/  UIADD3 UR8, UR8, 0x34a80, URZ ;  /* 0x00034a8008087890 */ /* 0x000fe2000fffe03f */
[----:B------:R-:W-:Y:S01]  /*8480*/  R2UR UR18, R22 ;  /* 0x00000000161272ca */ /* 0x000fe200000e0000 */
[----:B------:R-:W-:Y:S01]  /*8490*/  VIADD R10, R10, 0x1 ;  /* 0x000000010a0a7836 */ /* 0x000fe20000000000 */
[----:B------:R-:W-:Y:S01]  /*84a0*/  R2UR UR19, R19 ;  /* 0x00000000131372ca */ /* 0x000fe200000e0000 */
[----:B------:R-:W-:Y:S01]  /*84b0*/  UIADD3.X UR35, URZ, UR33, URZ, UP2, !UPT ;  /* 0x000000213f237290 */ /* 0x000fe200097fe43f */
[----:B------:R-:W-:Y:S01]  /*84c0*/  ISETP.GT.AND P4, PT, R24, 0x1, PT ;  /* 0x000000011800780c */ /* 0x000fe20003f84270 */
[----:B------:R-:W-:Y:S01]  /*84d0*/  UIADD3 UR16, UR17, 0xaa80, UR16 ;  /* 0x0000aa8011107890 */ /* 0x000fe2000fffe010 */
[C---:B------:R-:W-:Y:S01]  /*84e0*/  ISETP.NE.AND P1, PT, R10.reuse, 0x15, PT ;  /* 0x000000150a00780c */ /* 0x040fe20003f25270 */
[----:B------:R-:W-:Y:S01]  /*84f0*/  UMOV UR30, 0x0 ;  /* 0x00000000001e7882 */ /* 0x000fe20000000000 */
[----:B------:R-:W-:Y:S01]  /*8500*/  UMOV UR31, 0x10000000 ;  /* 0x10000000001f7882 */ /* 0x000fe20000000000 */
[----:B------:R-:W-:Y:S01]  /*8510*/  UMOV UR10, URZ ;  /* 0x0000003f000a7c82 */ /* 0x000fe20008000000 */
[----:B------:R-:W-:Y:S01]  /*8520*/  UMOV UR9, UR25 ;  /* 0x0000001900097c82 */ /* 0x000fe20008000000 */
[----:B------:R-:W-:Y:S01]  /*8530*/  UMOV UR13, UR28 ;  /* 0x0000001c000d7c82 */ /* 0x000fe20008000000 */
[----:B------:R0:W-:Y:S01]  /*8540*/  UTMALDG.3D [UR24], [UR6], desc[UR30] ;  /* 0x00001e18060075b4 */ /* 0x0001e20008011000 */
[----:B------:R-:W-:Y:S01]  /*8550*/  UMOV UR21, 0x30000 ;  /* 0x0003000000157882 */ /* 0x000fe20000000000 */
[----:B------:R-:W-:Y:S01]  /*8560*/  UMOV UR17, UR25 ;  /* 0x0000001900117c82 */ /* 0x000fe20008000000 */
[----:B------:R-:W-:Y:S01]  /*8570*/  UMOV UR20, UR28 ;  /* 0x0000001c00147c82 */ /* 0x000fe20008000000 */
[----:B------:R-:W-:Y:S01]  /*8580*/  SEL R18, RZ, 0x1, P1 ;  /* 0x00000001ff127807 */ /* 0x000fe20000800000 */
[----:B------:R-:W-:Y:S01]  /*8590*/  VIADD R25, R25, 0x1 ;  /* 0x0000000119197836 */ /* 0x000fe20000000000 */
[----:B------:R-:W-:Y:S01]  /*85a0*/  SEL R10, R10, RZ, P1 ;  /* 0x000000ff0a0a7207 */ /* 0x000fe20000800000 */
[----:B------:R-:W-:Y:S01]  /*85b0*/  VIADD R23, R23, 0x20 ;  /* 0x0000002017177836 */ /* 0x000fe20000000000 */
[----:B------:R0:W-:Y:S01]  /*85c0*/  UTMALDG.4D [UR8], [UR22], desc[UR30] ;  /* 0x00001e08160075b4 */ /* 0x0001e20008019000 */
[----:B------:R-:W-:Y:S01]  /*85d0*/  LOP3.LUT R5, R5, R18, RZ, 0x3c, !PT ;  /* 0x0000001205057212 */ /* 0x000fe200078e3cff */
[----:B------:R-:W-:Y:S01]  /*85e0*/  VIADD R22, R22, 0x40 ;  /* 0x0000004016167836 */ /* 0x000fe20000000000 */
[----:B------:R0:W-:Y:S02]  /*85f0*/  UTMALDG.3D.MULTICAST [UR16], [UR34], UR21, desc[UR30] ;  /* 0x00001e10220073b4 */ /* 0x0001e40008011815 */
[----:B0-----:R-:W-:Y:S05]  /*8600*/  @P4 BRA `(.L_x_168) ;  /* 0xfffffffc000c4947 */ /* 0x001fea000383ffff */
.L_x_164:
[----:B------:R-:W-:Y:S05]  /*8610*/  BSYNC B1 ;  /* 0x0000000000017941 */ /* 0x000fea0003800000 */
.L_x_163:
[----:B------:R-:W-:Y:S01]  /*8620*/  LOP3.LUT P5, RZ, R15, 0xff, RZ, 0xc0, !PT ;  /* 0x000000ff0fff7812 */ /* 0x000fe200078ac0ff */
[----:B------:R-:W-:Y:S01]  /*8630*/  VIADD R6, R13, UR14 ;  /* 0x0000000e0d067c36 */ /* 0x000fe20008000000 */
[----:B------:R-:W-:Y:S02]  /*8640*/  UISETP.GE.U32.AND UP0, UPT, UR14, 0x15, UPT ;  /* 0x000000150e00788c */ /* 0x000fe4000bf06070 */
[----:B------:R-:W-:Y:S01]  /*8650*/  IMAD.U32 R13, RZ, RZ, UR14 ;  /* 0x0000000eff0d7e24 */ /* 0x000fe2000f8e00ff */
[----:B------:R-:W-:Y:S01]  /*8660*/  ULDC.64 UR6, c[0x0][0x750] ;  /* 0x0001d40000067ab9 */ /* 0x000fe20000000a00 */
[C---:B------:R-:W-:Y:S01]  /*8670*/  IMAD.WIDE.U32 R4, R6.reuse, -0x79e79e79, RZ ;  /* 0x8618618706047825 */ /* 0x040fe200078e00ff */
[C---:B------:R-:W-:Y:S01]  /*8680*/  ISETP.GT.U32.AND P1, PT, R6.reuse, 0x14, PT ;  /* 0x000000140600780c */ /* 0x040fe20003f24070 */
[----:B------:R-:W-:Y:S01]  /*8690*/  BSSY B1, `(.L_x_169) ;  /* 0x000006c000017945 */ /* 0x000fe20003800000 */
[----:B------:R-:W-:Y:S01]  /*86a0*/  PLOP3.LUT P4, PT, PT, PT, UP0, 0x80, 0x0 ;  /* 0x000000000000781c */ /* 0x000fe20003f8f008 */
[----:B------:R-:W-:Y:S01]  /*86b0*/  IMAD.IADD R4, R6, 0x1, -R5 ;  /* 0x0000000106047824 */ /* 0x000fe200078e0a05 */
[----:B------:R-:W-:-:S02]  /*86c0*/  ISETP.LT.U32.AND P1, PT, R13, 0x15, P1 ;  /* 0x000000150d00780c */ /* 0x000fc40000f21070 */
[----:B------:R-:W-:Y:S01]  /*86d0*/  PRMT R15, RZ, 0x7610, R15 ;  /* 0x00007610ff0f7816 */ /* 0x000fe2000000000f */
[----:B------:R-:W0:Y:S01]  /*86e0*/  @P5 S2R R11, SR_CgaCtaId ;  /* 0x00000000000b5919 */ /* 0x000e220000008800 */
[----:B------:R-:W-:Y:S02]  /*86f0*/  @P5 MOV R10, 0x400 ;  /* 0x00000400000a5802 */ /* 0x000fe40000000f00 */
[----:B------:R-:W-:Y:S01]  /*8700*/  LEA.HI R4, R4, R5, RZ, 0x1f ;  /* 0x0000000504047211 */ /* 0x000fe200078ff8ff */
[----:B------:R-:W-:-:S03]  /*8710*/  IMAD.MOV.U32 R5, RZ, RZ, -0x1 ;  /* 0xffffffffff057424 */ /* 0x000fc600078e00ff */
[----:B------:R-:W-:Y:S01]  /*8720*/  SHF.R.U32.HI R13, RZ, 0x4, R4 ;  /* 0x00000004ff0d7819 */ /* 0x000fe20000011604 */
[----:B------:R-:W-:Y:S01]  /*8730*/  IMAD.MOV.U32 R4, RZ, RZ, -0x1 ;  /* 0xffffffffff047424 */ /* 0x000fe200078e00ff */
[----:B0-----:R-:W-:Y:S02]  /*8740*/  @P5 LEA R10, R11, R10, 0x18 ;  /* 0x0000000a0b0a5211 */ /* 0x001fe400078ec0ff */
[----:B------:R-:W-:Y:S02]  /*8750*/  SEL R11, RZ, 0x1, !P1 ;  /* 0x00000001ff0b7807 */ /* 0x000fe40004800000 */
[----:B------:R-:W-:Y:S01]  /*8760*/  IADD3 R2, P1, R2, R8, RZ ;  /* 0x0000000802027210 */ /* 0x000fe20007f3e0ff */
[----:B------:R0:W-:Y:S01]  /*8770*/  @P5 SYNCS.ARRIVE.TRANS64.A1T0 RZ, [R10+URZ+0x188], RZ ;  /* 0x000188ff0aff59a7 */ /* 0x0001e2000810003f */
[----:B------:R-:W-:-:S03]  /*8780*/  LOP3.LUT R12, R12, R11, RZ, 0x3c, !PT ;  /* 0x0000000b0c0c7212 */ /* 0x000fc600078e3cff */
[----:B------:R-:W-:Y:S01]  /*8790*/  IMAD.X R3, R3, 0x1, R0, P1 ;  /* 0x0000000103037824 */ /* 0x000fe200008e0600 */
[----:B------:R-:W-:Y:S02]  /*87a0*/  ISETP.GE.U32.AND P1, PT, R2, UR6, PT ;  /* 0x0000000602007c0c */ /* 0x000fe4000bf26070 */
[----:B------:R-:W-:Y:S01]  /*87b0*/  @P4 LOP3.LUT R12, R12, 0x1, R13, 0x78, !PT ;  /* 0x000000010c0c4812 */ /* 0x000fe200078e780d */
[----:B------:R-:W-:Y:S01]  /*87c0*/  IMAD R13, R13, -0x15, R6 ;  /* 0xffffffeb0d0d7824 */ /* 0x000fe200078e0206 */
[----:B------:R-:W-:Y:S01]  /*87d0*/  ISETP.GE.U32.AND.EX P1, PT, R3, UR7, PT, P1 ;  /* 0x0000000703007c0c */ /* 0x000fe2000bf26110 */
[----:B------:R-:W-:Y:S01]  /*87e0*/  IMAD.MOV.U32 R6, RZ, RZ, -0x1 ;  /* 0xffffffffff067424 */ /* 0x000fe200078e00ff */
[----:B0-----:R-:W-:-:S11]  /*87f0*/  PRMT R10, RZ, 0x7610, R10 ;  /* 0x00007610ff0a7816 */ /* 0x001fd6000000000a */
[----:B------:R-:W-:Y:S05]  /*8800*/  @P1 BRA `(.L_x_170) ;  /* 0x0000000400501947 */ /* 0x000fea0003800000 */
[----:B------:R-:W0:Y:S01]  /*8810*/  S2R R6, SR_CTAID.X ;  /* 0x0000000000067919 */ /* 0x000e220000002500 */
[----:B------:R-:W-:Y:S01]  /*8820*/  ULDC.64 UR6, c[0x0][0x728] ;  /* 0x0001ca0000067ab9 */ /* 0x000fe20000000a00 */
[----:B------:R-:W-:Y:S01]  /*8830*/  ULDC UR9, c[0x0][0x730] ;  /* 0x0001cc0000097ab9 */ /* 0x000fe20000000800 */
[----:B------:R-:W-:Y:S01]  /*8840*/  ISETP.NE.U32.AND P1, PT, RZ, UR6, PT ;  /* 0x00000006ff007c0c */ /* 0x000fe2000bf25070 */
[----:B------:R-:W1:Y:S01]  /*8850*/  S2R R19, SR_CTAID.Y ;  /* 0x0000000000137919 */ /* 0x000e620000002600 */
[----:B------:R-:W-:Y:S01]  /*8860*/  ULDC UR10, c[0x0][0x150] ;  /* 0x00005400000a7ab9 */ /* 0x000fe20000000800 */
[----:B------:R-:W-:Y:S01]  /*8870*/  IMAD.MOV.U32 R4, RZ, RZ, R2 ;  /* 0x000000ffff047224 */ /* 0x000fe200078e0002 */
[----:B------:R-:W-:Y:S01]  /*8880*/  ISETP.NE.AND.EX P1, PT, RZ, UR7, PT, P1 ;  /* 0x00000007ff007c0c */ /* 0x000fe2000bf25310 */
[----:B------:R-:W-:Y:S01]  /*8890*/  IMAD.MOV.U32 R5, RZ, RZ, R3 ;  /* 0x000000ffff057224 */ /* 0x000fe200078e0003 */
[----:B0-----:R-:W-:-:S11]  /*88a0*/  I2FP.F32.U32 R20, R6 ;  /* 0x0000000600147245 */ /* 0x001fd60000201000 */
[----:B------:R-:W-:Y:S05]  /*88b0*/  @!P1 BRA `(.L_x_171) ;  /* 0x0000000000289947 */ /* 0x000fea0003800000 */
[----:B------:R-:W-:Y:S02]  /*88c0*/  ULDC UR8, c[0x0][0x734] ;  /* 0x0001cd0000087ab9 */ /* 0x000fe40000000800 */
[----:B------:R-:W-:-:S05]  /*88d0*/  IADD3 R5, P1, R2, UR8, RZ ;  /* 0x0000000802057c10 */ /* 0x000fca000ff3e0ff */
[----:B------:R-:W-:-:S04]  /*88e0*/  IMAD.X R21, RZ, RZ, R3, P1 ;  /* 0x000000ffff157224 */ /* 0x000fc800008e0603 */
[----:B------:R-:W-:-:S04]  /*88f0*/  IMAD.WIDE.U32 R10, R21, UR6, RZ ;  /* 0x00000006150a7c25 */ /* 0x000fc8000f8e00ff */
[----:B------:R-:W-:-:S04]  /*8900*/  IMAD.WIDE.U32 R10, P1, R5, UR7, R10 ;  /* 0x00000007050a7c25 */ /* 0x000fc8000f82000a */
[----:B------:R-:W-:-:S04]  /*8910*/  IMAD.WIDE.U32 R4, R5, UR6, RZ ;  /* 0x0000000605047c25 */ /* 0x000fc8000f8e00ff */
[----:B------:R-:W-:Y:S01]  /*8920*/  IMAD.MOV.U32 R4, RZ, RZ, R11 ;  /* 0x000000ffff047224 */ /* 0x000fe200078e000b */
[----:B------:R-:W-:Y:S01]  /*8930*/  IADD3 RZ, P4, R5, R10, RZ ;  /* 0x0000000a05ff7210 */ /* 0x000fe20007f9e0ff */
[----:B------:R-:W-:-:S04]  /*8940*/  IMAD.X R5, RZ, RZ, RZ, P1 ;  /* 0x000000ffff057224 */ /* 0x000fc800008e06ff */
[----:B------:R-:W-:-:S08]  /*8950*/  IMAD.WIDE.U32.X R4, R21, UR7, R4, P4 ;  /* 0x0000000715047c25 */ /* 0x000fd0000a0e0404 */
.L_x_171:
[--C-:B------:R-:W-:Y:S01]  /*8960*/  SHF.R.U64 R18, R4, UR9, R5.reuse ;  /* 0x0000000904127c19 */ /* 0x100fe20008001205 */
[----:B------:R-:W-:Y:S01]  /*8970*/  FMUL R20, R20, UR10 ;  /* 0x0000000a14147c20 */ /* 0x000fe20008400000 */
[----:B------:R-:W0:Y:S01]  /*8980*/  LDC R21, c[0x0][0x144] ;  /* 0x00005100ff157b82 */ /* 0x000e220000000800 */
[----:B-1----:R-:W-:Y:S01]  /*8990*/  I2FP.F32.U32 R10, R19 ;  /* 0x00000013000a7245 */ /* 0x002fe20000201000 */
[----:B------:R-:W-:Y:S01]  /*89a0*/  ULDC UR8, c[0x0][0x154] ;  /* 0x0000550000087ab9 */ /* 0x000fe20000000800 */
[----:B------:R-:W-:Y:S01]  /*89b0*/  SHF.R.U32.HI R4, RZ, UR9, R5 ;  /* 0x00000009ff047c19 */ /* 0x000fe20008011605 */
[----:B------:R-:W-:Y:S01]  /*89c0*/  ULDC.64 UR6, c[0x0][0x720] ;  /* 0x0001c80000067ab9 */ /* 0x000fe20000000a00 */
[----:B------:R-:W-:Y:S01]  /*89d0*/  IADD3 R5, P1, RZ, -R18, RZ ;  /* 0x80000012ff057210 */ /* 0x000fe20007f3e0ff */
[----:B------:R-:W1:Y:S01]  /*89e0*/  F2I.U32.TRUNC.NTZ R20, R20 ;  /* 0x0000001400147305 */ /* 0x000e62000020f000 */
[----:B------:R-:W-:Y:S01]  /*89f0*/  FMUL R10, R10, UR8 ;  /* 0x000000080a0a7c20 */ /* 0x000fe20008400000 */
[----:B------:R-:W2:Y:S01]  /*8a00*/  LDC R22, c[0x0][0x148] ;  /* 0x00005200ff167b82 */ /* 0x000ea20000000800 */
[----:B------:R-:W-:Y:S01]  /*8a10*/  ULDC.64 UR8, c[0x0][0x740] ;  /* 0x0001d00000087ab9 */ /* 0x000fe20000000a00 */
[----:B------:R-:W-:Y:S01]  /*8a20*/  IMAD.X R4, RZ, RZ, ~R4, P1 ;  /* 0x000000ffff047224 */ /* 0x000fe200008e0e04 */
[----:B------:R-:W-:-:S03]  /*8a30*/  ISETP.NE.U32.AND P1, PT, RZ, UR8, PT ;  /* 0x00000008ff007c0c */ /* 0x000fc6000bf25070 */
[----:B------:R-:W-:Y:S01]  /*8a40*/  IMAD R4, R4, UR6, RZ ;  /* 0x0000000604047c24 */ /* 0x000fe2000f8e02ff */
[----:B------:R-:W3:Y:S01]  /*8a50*/  F2I.U32.TRUNC.NTZ R10, R10 ;  /* 0x0000000a000a7305 */ /* 0x000ee2000020f000 */
[----:B------:R-:W-:Y:S02]  /*8a60*/  ISETP.NE.AND.EX P1, PT, RZ, UR9, PT, P1 ;  /* 0x00000009ff007c0c */ /* 0x000fe4000bf25310 */
[C---:B------:R-:W-:Y:S02]  /*8a70*/  IMAD R11, R5.reuse, UR7, R4 ;  /* 0x00000007050b7c24 */ /* 0x040fe4000f8e0204 */
[----:B------:R-:W-:Y:S01]  /*8a80*/  IMAD.WIDE.U32 R4, R5, UR6, R2 ;  /* 0x0000000605047c25 */ /* 0x000fe2000f8e0002 */
[----:B------:R-:W-:-:S03]  /*8a90*/  ULDC UR6, c[0x0][0x718] ;  /* 0x0001c60000067ab9 */ /* 0x000fc60000000800 */
[----:B-1----:R-:W-:Y:S02]  /*8aa0*/  IMAD.MOV R20, RZ, RZ, -R20 ;  /* 0x000000ffff147224 */ /* 0x002fe400078e0a14 */
[----:B------:R-:W-:Y:S02]  /*8ab0*/  IMAD.IADD R5, R5, 0x1, R11 ;  /* 0x0000000105057824 */ /* 0x000fe400078e020b */
[----:B0-----:R-:W-:-:S03]  /*8ac0*/  IMAD R6, R21, R20, R6 ;  /* 0x0000001415067224 */ /* 0x001fc600078e0206 */
[--C-:B------:R-:W-:Y:S01]  /*8ad0*/  SHF.R.U64 R20, R4, UR6, R5.reuse ;  /* 0x0000000604147c19 */ /* 0x100fe20008001205 */
[----:B---3--:R-:W-:Y:S01]  /*8ae0*/  IMAD.MOV R4, RZ, RZ, -R10 ;  /* 0x000000ffff047224 */ /* 0x008fe200078e0a0a */
[----:B------:R-:W-:Y:S01]  /*8af0*/  SHF.R.U32.HI R5, RZ, UR6, R5 ;  /* 0x00000006ff057c19 */ /* 0x000fe20008011605 */
[----:B------:R-:W-:Y:S02]  /*8b00*/  ULDC UR6, c[0x0][0x708] ;  /* 0x0001c20000067ab9 */ /* 0x000fe40000000800 */
[----:B--2---:R-:W-:Y:S01]  /*8b10*/  @P3 IMAD R6, R22, R4, R19 ;  /* 0x0000000416063224 */ /* 0x004fe200078e0213 */
[--C-:B------:R-:W-:Y:S02]  /*8b20*/  SHF.R.U64 R22, R20, UR6, R5.reuse ;  /* 0x0000000614167c19 */ /* 0x100fe40008001205 */
[----:B------:R-:W-:Y:S01]  /*8b30*/  SHF.R.U32.HI R5, RZ, UR6, R5 ;  /* 0x00000006ff057c19 */ /* 0x000fe20008011605 */
[----:B------:R-:W-:-:S03]  /*8b40*/  ULDC UR6, c[0x0][0x758] ;  /* 0x0001d60000067ab9 */ /* 0x000fc60000000800 */
[--C-:B------:R-:W-:Y:S02]  /*8b50*/  SHF.R.U64 R19, R22, UR6, R5.reuse ;  /* 0x0000000616137c19 */ /* 0x100fe40008001205 */
[----:B------:R-:W-:-:S03]  /*8b60*/  SHF.R.U32.HI R21, RZ, UR6, R5 ;  /* 0x00000006ff157c19 */ /* 0x000fc60008011605 */
[----:B------:R-:W-:Y:S02]  /*8b70*/  IMAD.MOV.U32 R10, RZ, RZ, R19 ;  /* 0x000000ffff0a7224 */ /* 0x000fe400078e0013 */
[----:B------:R-:W-:Y:S01]  /*8b80*/  IMAD.MOV.U32 R5, RZ, RZ, R21 ;  /* 0x000000ffff057224 */ /* 0x000fe200078e0015 */
[----:B------:R-:W-:Y:S06]  /*8b90*/  @!P1 BRA `(.L_x_172) ;  /* 0x00000000002c9947 */ /* 0x000fec0003800000 */
        /* <DEDUP_REMOVED lines=9> */
[----:B------:R-:W-:-:S04]  /*8c30*/  IMAD.WIDE.U32.X R4, R21, UR9, R4, P4 ;  /* 0x0000000915047c25 */ /* 0x000fc8000a0e0404 */
[----:B------:R-:W-:-:S07]  /*8c40*/  IMAD.MOV.U32 R10, RZ, RZ, R4 ;  /* 0x000000ffff0a7224 */ /* 0x000fce00078e0004 */
.L_x_172:
[----:B------:R-:W-:Y:S01]  /*8c50*/  ULDC UR6, c[0x0][0x748] ;  /* 0x0001d20000067ab9 */ /* 0x000fe20000000800 */
[----:B------:R-:W-:Y:S01]  /*8c60*/  LOP3.LUT R4, R22, UR15, RZ, 0xc0, !PT ;  /* 0x0000000f16047c12 */ /* 0x000fe2000f8ec0ff */
[----:B------:R-:W-:Y:S01]  /*8c70*/  ULDC UR7, c[0x0][0x710] ;  /* 0x0001c40000077ab9 */ /* 0x000fe20000000800 */
[----:B------:R-:W-:Y:S01]  /*8c80*/  SHF.R.U64 R5, R10, UR6, R5 ;  /* 0x000000060a057c19 */ /* 0x000fe20008001205 */
[----:B------:R-:W-:Y:S01]  /*8c90*/  ULDC UR6, c[0x0][0x738] ;  /* 0x0001ce0000067ab9 */ /* 0x000fe20000000800 */
[----:B------:R-:W-:-:S03]  /*8ca0*/  LOP3.LUT R20, R20, UR4, RZ, 0xc0, !PT ;  /* 0x0000000414147c12 */ /* 0x000fc6000f8ec0ff */
[----:B------:R-:W-:Y:S02]  /*8cb0*/  IMAD.MOV R10, RZ, RZ, -R5 ;  /* 0x000000ffff0a7224 */ /* 0x000fe400078e0a05 */
[----:B------:R-:W-:Y:S02]  /*8cc0*/  IMAD R5, R5, UR5, R4 ;  /* 0x0000000505057c24 */ /* 0x000fe4000f8e0204 */
[----:B------:R-:W-:Y:S01]  /*8cd0*/  IMAD R19, R10, UR6, R19 ;  /* 0x000000060a137c24 */ /* 0x000fe2000f8e0213 */
[----:B------:R-:W-:Y:S01]  /*8ce0*/  ULDC UR6, c[0x0][0x700] ;  /* 0x0001c00000067ab9 */ /* 0x000fe20000000800 */
[----:B------:R-:W-:Y:S02]  /*8cf0*/  IMAD R6, R5, UR7, R6 ;  /* 0x0000000705067c24 */ /* 0x000fe4000f8e0206 */
[----:B------:R-:W-:Y:S02]  /*8d00*/  IMAD R19, R19, UR6, R20 ;  /* 0x0000000613137c24 */ /* 0x000fe4000f8e0214 */
[----:B------:R-:W-:-:S02]  /*8d10*/  IMAD.MOV.U32 R10, RZ, RZ, 0x1 ;  /* 0x00000001ff0a7424 */ /* 0x000fc400078e00ff */
[----:B------:R-:W-:Y:S01]  /*8d20*/  IMAD.MOV.U32 R4, RZ, RZ, R18 ;  /* 0x000000ffff047224 */ /* 0x000fe200078e0012 */
[----:B------:R-:W-:Y:S02]  /*8d30*/  SEL R5, R19, R6, !P3 ;  /* 0x0000000613057207 */ /* 0x000fe40005800000 */
[----:B------:R-:W-:-:S07]  /*8d40*/  SEL R6, R6, R19, !P3 ;  /* 0x0000001306067207 */ /* 0x000fce0005800000 */
.L_x_170:
[----:B------:R-:W-:Y:S05]  /*8d50*/  BSYNC B1 ;  /* 0x0000000000017941 */ /* 0x000fea0003800000 */
.L_x_169:
[----:B------:R-:W-:-:S13]  /*8d60*/  LOP3.LUT P1, RZ, R10, 0xff, RZ, 0xc0, !PT ;  /* 0x000000ff0aff7812 */ /* 0x000fda000782c0ff */
[----:B------:R-:W-:Y:S05]  /*8d70*/  @P1 BRA `(.L_x_173) ;  /* 0xfffffff000f81947 */ /* 0x000fea000383ffff */
[----:B------:R-:W-:Y:S05]  /*8d80*/  BSYNC B0 ;  /* 0x0000000000007941 */ /* 0x000fea0003800000 */
.L_x_161:
[----:B------:R-:W-:-:S03]  /*8d90*/  UMOV UR6, 0xffffffff ;  /* 0xffffffff00067882 */ /* 0x000fc60000000000 */
[----:B------:R-:W-:Y:S05]  /*8da0*/  BRA.DIV UR6, `(.L_x_174) ;  /* 0x0000000e06987947 */ /* 0x000fea000b800000 */
[----:B------:R-:W-:-:S13]  /*8db0*/  ELECT P0, URZ, PT ;  /* 0x00000000003f782f */ /* 0x000fda0003800000 */
.L_x_207:
[----:B------:R-:W-:Y:S04]  /*8dc0*/  BSSY B0, `(.L_x_175) ;  /* 0x00000c4000007945 */ /* 0x000fe80003800000 */
[----:B------:R-:W-:Y:S05]  /*8dd0*/  @!P0 BRA `(.L_x_176) ;  /* 0x0000000c00088947 */ /* 0x000fea0003800000 */
[----:B------:R-:W-:-:S04]  /*8de0*/  LOP3.LUT R7, R7, 0x2, RZ, 0xfc, !PT ;  /* 0x0000000207077812 */ /* 0x000fc800078efcff */
[----:B------:R-:W-:-:S13]  /*8df0*/  ISETP.NE.AND P0, PT, R7, 0x3, PT ;  /* 0x000000030700780c */ /* 0x000fda0003f05270 */
[----:B------:R-:W-:Y:S05]  /*8e00*/  @!P0 BRA `(.L_x_177) ;  /* 0x0000000000048947 */ /* 0x000fea0003800000 */
[----:B------:R-:W-:Y:S01]  /*8e10*/  BPT.TRAP 0x1 ;  /* 0x000000040000795c */ /* 0x000fe20000300000 */
.L_x_177:
[----:B------:R-:W0:Y:S01]  /*8e20*/  S2R R3, SR_CgaCtaId ;  /* 0x0000000000037919 */ /* 0x000e220000008800 */
[----:B------:R-:W-:Y:S02]  /*8e30*/  MOV R0, 0x400 ;  /* 0x0000040000007802 */ /* 0x000fe40000000f00 */
[----:B------:R-:W-:Y:S02]  /*8e40*/  SHF.L.U32 R2, R12, 0x1f, RZ ;  /* 0x0000001f0c027819 */ /* 0x000fe400000006ff */
[----:B0-----:R-:W-:-:S05]  /*8e50*/  LEA R0, R3, R0, 0x18 ;  /* 0x0000000003007211 */ /* 0x001fca00078ec0ff */
[----:B------:R-:W-:-:S04]  /*8e60*/  VIADD R0, R0, 0xa8 ;  /* 0x000000a800007836 */ /* 0x000fc80000000000 */
[C---:B------:R-:W-:Y:S02]  /*8e70*/  IMAD R5, R13.reuse, 0x8, R0 ;  /* 0x000000080d057824 */ /* 0x040fe400078e0200 */
[----:B------:R-:W-:Y:S02]  /*8e80*/  VIADD R13, R13, 0x1 ;  /* 0x000000010d0d7836 */ /* 0x000fe40000000000 */
[----:B------:R-:W0:Y:S03]  /*8e90*/  SYNCS.PHASECHK.TRANS64.TRYWAIT P0, [R5+URZ], R2 ;  /* 0x00000002050075a7 */ /* 0x000e26000800017f */
[----:B------:R-:W-:-:S04]  /*8ea0*/  ISETP.NE.AND P1, PT, R13, 0x15, PT ;  /* 0x000000150d00780c */ /* 0x000fc80003f25270 */
[----:B------:R-:W-:Y:S02]  /*8eb0*/  SEL R3, RZ, 0x1, P1 ;  /* 0x00000001ff037807 */ /* 0x000fe40000800000 */
[----:B------:R-:W-:Y:S02]  /*8ec0*/  SEL R13, R13, RZ, P1 ;  /* 0x000000ff0d0d7207 */ /* 0x000fe40000800000 */
[----:B------:R-:W-:-:S03]  /*8ed0*/  LOP3.LUT R12, R12, R3, RZ, 0x3c, !PT ;  /* 0x000000030c0c7212 */ /* 0x000fc600078e3cff */
[----:B------:R-:W-:Y:S01]  /*8ee0*/  IMAD R7, R13, 0x8, R0 ;  /* 0x000000080d077824 */ /* 0x000fe200078e0200 */
[----:B------:R-:W-:Y:S01]  /*8ef0*/  SHF.L.U32 R4, R12, 0x1f, RZ ;  /* 0x0000001f0c047819 */ /* 0x000fe200000006ff */
[----:B0-----:R-:W-:Y:S06]  /*8f00*/  @!P0 BRA `(.L_x_178) ;  /* 0x0000000c00648947 */ /* 0x001fec0003800000 */
.L_x_208:
[----:B------:R-:W1:Y:S01]  /*8f10*/  SYNCS.PHASECHK.TRANS64.TRYWAIT P0, [R7+URZ], R4 ;  /* 0x00000004070075a7 */ /* 0x000e62000800017f */
[----:B0-----:R-:W-:-:S05]  /*8f20*/  VIADD R2, R13, 0x1 ;  /* 0x000000010d027836 */ /* 0x001fca0000000000 */
[----:B------:R-:W-:-:S04]  /*8f30*/  ISETP.NE.AND P1, PT, R2, 0x15, PT ;  /* 0x000000150200780c */ /* 0x000fc80003f25270 */
[----:B------:R-:W-:Y:S02]  /*8f40*/  SEL R3, RZ, 0x1, P1 ;  /* 0x00000001ff037807 */ /* 0x000fe40000800000 */
[----:B------:R-:W-:Y:S02]  /*8f50*/  SEL R9, R2, RZ, P1 ;  /* 0x000000ff02097207 */ /* 0x000fe40000800000 */
[----:B------:R-:W-:-:S03]  /*8f60*/  LOP3.LUT R12, R12, R3, RZ, 0x3c, !PT ;  /* 0x000000030c0c7212 */ /* 0x000fc600078e3cff */
[----:B------:R-:W-:Y:S01]  /*8f70*/  IMAD R6, R9, 0x8, R0 ;  /* 0x0000000809067824 */ /* 0x000fe200078e0200 */
[----:B------:R-:W-:Y:S01]  /*8f80*/  SHF.L.U32 R5, R12, 0x1f, RZ ;  /* 0x0000001f0c057819 */ /* 0x000fe200000006ff */
[----:B-1----:R-:W-:Y:S06]  /*8f90*/  @!P0 BRA `(.L_x_179) ;  /* 0x0000000c00548947 */ /* 0x002fec0003800000 */
.L_x_209:
[----:B------:R-:W1:Y:S01]  /*8fa0*/  SYNCS.PHASECHK.TRANS64.TRYWAIT P0, [R6+URZ], R5 ;  /* 0x00000005060075a7 */ /* 0x000e62000800017f */
[----:B------:R-:W-:-:S05]  /*8fb0*/  VIADD R2, R9, 0x1 ;  /* 0x0000000109027836 */ /* 0x000fca0000000000 */
[----:B------:R-:W-:-:S04]  /*8fc0*/  ISETP.NE.AND P1, PT, R2, 0x15, PT ;  /* 0x000000150200780c */ /* 0x000fc80003f25270 */
[----:B------:R-:W-:Y:S02]  /*8fd0*/  SEL R3, RZ, 0x1, P1 ;  /* 0x00000001ff037807 */ /* 0x000fe40000800000 */
[----:B0-----:R-:W-:Y:S02]  /*8fe0*/  SEL R7, R2, RZ, P1 ;  /* 0x000000ff02077207 */ /* 0x001fe40000800000 */
[----:B------:R-:W-:-:S03]  /*8ff0*/  LOP3.LUT R12, R12, R3, RZ, 0x3c, !PT ;  /* 0x000000030c0c7212 */ /* 0x000fc600078e3cff */
[----:B------:R-:W-:Y:S01]  /*9000*/  IMAD R9, R7, 0x8, R0 ;  /* 0x0000000807097824 */ /* 0x000fe200078e0200 */
[----:B------:R-:W-:Y:S01]  /*9010*/  SHF.L.U32 R4, R12, 0x1f, RZ ;  /* 0x0000001f0c047819 */ /* 0x000fe200000006ff */
[----:B-1----:R-:W-:Y:S06]  /*9020*/  @!P0 BRA `(.L_x_180) ;  /* 0x0000000c00448947 */ /* 0x002fec0003800000 */
.L_x_210:
[----:B------:R-:W1:Y:S01]  /*9030*/  SYNCS.PHASECHK.TRANS64.TRYWAIT P0, [R9+URZ], R4 ;  /* 0x00000004090075a7 */ /* 0x000e62000800017f */
[----:B------:R-:W-:-:S05]  /*9040*/  VIADD R2, R7, 0x1 ;  /* 0x0000000107027836 */ /* 0x000fca0000000000 */
[----:B------:R-:W-:-:S04]  /*9050*/  ISETP.NE.AND P1, PT, R2, 0x15, PT ;  /* 0x000000150200780c */ /* 0x000fc80003f25270 */
[----:B------:R-:W-:Y:S02]  /*9060*/  SEL R3, RZ, 0x1, P1 ;  /* 0x00000001ff037807 */ /* 0x000fe40000800000 */
[----:B------:R-:W-:Y:S02]  /*9070*/  SEL R7, R2, RZ, P1 ;  /* 0x000000ff02077207 */ /* 0x000fe40000800000 */
[----:B------:R-:W-:-:S03]  /*9080*/  LOP3.LUT R12, R12, R3, RZ, 0x3c, !PT ;  /* 0x000000030c0c7212 */ /* 0x000fc600078e3cff */
[----:B0-----:R-:W-:Y:S01]  /*9090*/  IMAD R6, R7, 0x8, R0 ;  /* 0x0000000807067824 */ /* 0x001fe200078e0200 */
[----:B------:R-:W-:Y:S01]  /*90a0*/  SHF.L.U32 R5, R12, 0x1f, RZ ;  /* 0x0000001f0c057819 */ /* 0x000fe200000006ff */
[----:B-1----:R-:W-:Y:S06]  /*90b0*/  @!P0 BRA `(.L_x_181) ;  /* 0x0000000c00348947 */ /* 0x002fec0003800000 */
.L_x_211:
        /* <DEDUP_REMOVED lines=9> */
.L_x_212:
        /* <DEDUP_REMOVED lines=9> */
.L_x_213:
        /* <DEDUP_REMOVED lines=9> */
.L_x_214:
        /* <DEDUP_REMOVED lines=9> */
.L_x_215:
        /* <DEDUP_REMOVED lines=9> */
.L_x_216:
        /* <DEDUP_REMOVED lines=9> */
.L_x_217:
        /* <DEDUP_REMOVED lines=9> */
.L_x_218:
        /* <DEDUP_REMOVED lines=9> */
.L_x_219:
        /* <DEDUP_REMOVED lines=9> */
.L_x_220:
        /* <DEDUP_REMOVED lines=9> */
.L_x_221:
        /* <DEDUP_REMOVED lines=9> */
.L_x_222:
        /* <DEDUP_REMOVED lines=9> */
.L_x_223:
        /* <DEDUP_REMOVED lines=9> */
.L_x_224:
[----:B------:R-:W1:Y:S01]  /*9810*/  SYNCS.PHASECHK.TRANS64.TRYWAIT P0, [R9+URZ], R4 ;  /* 0x00000004090075a7 */ /* 0x000e62000800017f */
[----:B------:R-:W-:-:S05]  /*9820*/  VIADD R2, R7, 0x1 ;  /* 0x0000000107027836 */ /* 0x000fca0000000000 */
[----:B------:R-:W-:-:S04]  /*9830*/  ISETP.NE.AND P1, PT, R2, 0x15, PT ;  /* 0x000000150200780c */ /* 0x000fc80003f25270 */
[----:B------:R-:W-:Y:S02]  /*9840*/  SEL R3, RZ, 0x1, P1 ;  /* 0x00000001ff037807 */ /* 0x000fe40000800000 */
[----:B------:R-:W-:Y:S02]  /*9850*/  SEL R7, R2, RZ, P1 ;  /* 0x000000ff02077207 */ /* 0x000fe40000800000 */
[----:B------:R-:W-:-:S03]  /*9860*/  LOP3.LUT R12, R12, R3, RZ, 0x3c, !PT ;  /* 0x000000030c0c7212 */ /* 0x000fc600078e3cff */
[----:B------:R-:W-:Y:S01]  /*9870*/  IMAD R8, R7, 0x8, R0 ;  /* 0x0000000807087824 */ /* 0x000fe200078e0200 */
[----:B0-----:R-:W-:Y:S01]  /*9880*/  SHF.L.U32 R5, R12, 0x1f, RZ ;  /* 0x0000001f0c057819 */ /* 0x001fe200000006ff */
[----:B-1----:R-:W-:Y:S06]  /*9890*/  @!P0 BRA `(.L_x_195) ;  /* 0x0000000800548947 */ /* 0x002fec0003800000 */
.L_x_225:
[----:B------:R-:W1:Y:S01]  /*98a0*/  SYNCS.PHASECHK.TRANS64.TRYWAIT P0, [R8+URZ], R5 ;  /* 0x00000005080075a7 */ /* 0x000e62000800017f */
[----:B------:R-:W-:-:S05]  /*98b0*/  VIADD R2, R7, 0x1 ;  /* 0x0000000107027836 */ /* 0x000fca0000000000 */
[----:B------:R-:W-:-:S04]  /*98c0*/  ISETP.NE.AND P1, PT, R2, 0x15, PT ;  /* 0x000000150200780c */ /* 0x000fc80003f25270 */
[----:B------:R-:W-:Y:S02]  /*98d0*/  SEL R3, RZ, 0x1, P1 ;  /* 0x00000001ff037807 */ /* 0x000fe40000800000 */
[----:B------:R-:W-:Y:S02]  /*98e0*/  SEL R7, R2, RZ, P1 ;  /* 0x000000ff02077207 */ /* 0x000fe40000800000 */
[----:B0-----:R-:W-:-:S03]  /*98f0*/  LOP3.LUT R9, R12, R3, RZ, 0x3c, !PT ;  /* 0x000000030c097212 */ /* 0x001fc600078e3cff */
[----:B------:R-:W-:Y:S01]  /*9900*/  IMAD R11, R7, 0x8, R0 ;  /* 0x00000008070b7824 */ /* 0x000fe200078e0200 */
[----:B------:R-:W-:Y:S01]  /*9910*/  SHF.L.U32 R6, R9, 0x1f, RZ ;  /* 0x0000001f09067819 */ /* 0x000fe200000006ff */
[----:B-1----:R-:W-:Y:S06]  /*9920*/  @!P0 BRA `(.L_x_196) ;  /* 0x0000000800448947 */ /* 0x002fec0003800000 */
.L_x_226:
[----:B------:R-:W1:Y:S01]  /*9930*/  SYNCS.PHASECHK.TRANS64.TRYWAIT P0, [R11+URZ], R6 ;  /* 0x000000060b0075a7 */ /* 0x000e62000800017f */
[----:B------:R-:W-:-:S05]  /*9940*/  VIADD R2, R7, 0x1 ;  /* 0x0000000107027836 */ /* 0x000fca0000000000 */
[----:B------:R-:W-:-:S04]  /*9950*/  ISETP.NE.AND P1, PT, R2, 0x15, PT ;  /* 0x000000150200780c */ /* 0x000fc80003f25270 */
[----:B------:R-:W-:Y:S02]  /*9960*/  SEL R4, RZ, 0x1, P1 ;  /* 0x00000001ff047807 */ /* 0x000fe40000800000 */
[----:B------:R-:W-:Y:S02]  /*9970*/  SEL R3, R2, RZ, P1 ;  /* 0x000000ff02037207 */ /* 0x000fe40000800000 */
[----:B------:R-:W-:Y:S01]  /*9980*/  LOP3.LUT R4, R9, R4, RZ, 0x3c, !PT ;  /* 0x0000000409047212 */ /* 0x000fe200078e3cff */
[----:B-1----:R-:W-:Y:S06]  /*9990*/  @!P0 BRA `(.L_x_197) ;  /* 0x00000008003c8947 */ /* 0x002fec0003800000 */
.L_x_227:
[----:B------:R-:W-:Y:S01]  /*99a0*/  IMAD R3, R3, 0x8, R0 ;  /* 0x0000000803037824 */ /* 0x000fe200078e0200 */
[----:B------:R-:W-:-:S07]  /*99b0*/  SHF.L.U32 R0, R4, 0x1f, RZ ;  /* 0x0000001f04007819 */ /* 0x000fce00000006ff */
.L_x_198:
[----:B--2---:R2:W3:Y:S02]  /*99c0*/  SYNCS.PHASECHK.TRANS64.TRYWAIT P0, [R3+URZ], R0 ;  /* 0x00000000030075a7 */ /* 0x0044e4000800017f */
[----:B---3--:R-:W-:Y:S05]  /*99d0*/  @!P0 NANOSLEEP.SYNCS 0x989680 ;  /* 0x009896800000895d */ /* 0x008fea0003900000 */
[----:B------:R-:W3:Y:S02]  /*99e0*/  @!P0 SYNCS.PHASECHK.TRANS64 P0, [R3+URZ], R0 ;  /* 0x00000000030085a7 */ /* 0x000ee4000800007f */
[----:B---3--:R-:W-:Y:S05]  /*99f0*/  @!P0 BRA `(.L_x_198) ;  /* 0xfffffffc00f08947 */ /* 0x008fea000383ffff */
.L_x_176:
[----:B------:R-:W-:Y:S05]  /*9a00*/  BSYNC B0 ;  /* 0x0000000000007941 */ /* 0x000fea0003800000 */
.L_x_175:
[----:B------:R-:W-:Y:S05]  /*9a10*/  EXIT ;  /* 0x000000000000794d */ /* 0x000fea0003800000 */
.L_x_20:
[----:B0-----:R-:W-:-:S04]  /*9a20*/  IMAD.U32 R24, RZ, RZ, UR13 ;  /* 0x0000000dff187e24 */ /* 0x001fc8000f8e00ff */
[----:B------:R0:W1:Y:S03]  /*9a30*/  SYNCS.PHASECHK.TRANS64.TRYWAIT P0, [R24+URZ+-0x8], R21 ;  /* 0xfffff815180075a7 */ /* 0x000066000800017f */
[----:B-1----:R-:W-:Y:S05]  /*9a40*/  @!P0 NANOSLEEP.SYNCS 0x989680 ;  /* 0x009896800000895d */ /* 0x002fea0003900000 */
[----:B------:R-:W1:Y:S02]  /*9a50*/  @!P0 SYNCS.PHASECHK.TRANS64 P0, [R24+URZ+-0x8], R21 ;  /* 0xfffff815180085a7 */ /* 0x000e64000800007f */
[----:B-1----:R-:W-:Y:S05]  /*9a60*/  @!P0 BRA `(.L_x_20) ;  /* 0xfffffffc00ec8947 */ /* 0x002fea000383ffff */
[----:B------:R-:W-:Y:S05]  /*9a70*/  BRA `(.L_x_199) ;  /* 0xffffff7c00c87947 */ /* 0x000fea000383ffff */
.L_x_25:
[----:B-1----:R-:W-:-:S04]  /*9a80*/  IMAD.U32 R212, RZ, RZ, UR8 ;  /* 0x00000008ffd47e24 */ /* 0x002fc8000f8e00ff */
[----:B------:R1:W4:Y:S03]  /*9a90*/  SYNCS.PHASECHK.TRANS64.TRYWAIT P0, [R212+URZ], R95 ;  /* 0x0000005fd40075a7 */ /* 0x000326000800017f */
[----:B----4-:R-:W-:Y:S05]  /*9aa0*/  @!P0 NANOSLEEP.SYNCS 0x989680 ;  /* 0x009896800000895d */ /* 0x010fea0003900000 */
[----:B------:R-:W4:Y:S02]  /*9ab0*/  @!P0 SYNCS.PHASECHK.TRANS64 P0, [R212+URZ], R95 ;  /* 0x0000005fd40085a7 */ /* 0x000f24000800007f */
[----:B----4-:R-:W-:Y:S05]  /*9ac0*/  @!P0 BRA `(.L_x_25) ;  /* 0xfffffffc00ec8947 */ /* 0x010fea000383ffff */
[----:B------:R-:W-:Y:S05]  /*9ad0*/  BRA `(.L_x_24) ;  /* 0xffffff8400847947 */ /* 0x000fea000383ffff */
.L_x_31:
[----:B0-----:R-:W-:-:S04]  /*9ae0*/  IMAD.U32 R24, RZ, RZ, UR13 ;  /* 0x0000000dff187e24 */ /* 0x001fc8000f8e00ff */
[----:B------:R0:W1:Y:S03]  /*9af0*/  SYNCS.PHASECHK.TRANS64.TRYWAIT P0, [R24+URZ+0x8], R93 ;  /* 0x0000085d180075a7 */ /* 0x000066000800017f */
[----:B-1----:R-:W-:Y:S05]  /*9b00*/  @!P0 NANOSLEEP.SYNCS 0x989680 ;  /* 0x009896800000895d */ /* 0x002fea0003900000 */
[----:B------:R-:W1:Y:S02]  /*9b10*/  @!P0 SYNCS.PHASECHK.TRANS64 P0, [R24+URZ+0x8], R93 ;  /* 0x0000085d180085a7 */ /* 0x000e64000800007f */
[----:B-1----:R-:W-:Y:S05]  /*9b20*/  @!P0 BRA `(.L_x_31) ;  /* 0xfffffffc00ec8947 */ /* 0x002fea000383ffff */
[----:B------:R-:W-:Y:S05]  /*9b30*/  BRA `(.L_x_200) ;  /* 0xffffff9000a07947 */ /* 0x000fea000383ffff */
.L_x_162:
[----:B------:R-:W-:Y:S01]  /*9b40*/  BSSY B1, `(.L_x_201) ;  /* 0x0000006000017945 */ /* 0x000fe20003800000 */
[----:B------:R-:W-:-:S07]  /*9b50*/  IMAD.MOV.U32 R10, RZ, RZ, -0x1 ;  /* 0xffffffffff0a7424 */ /* 0x000fce00078e00ff */
[----:B------:R-:W-:Y:S05]  /*9b60*/  WARPSYNC.COLLECTIVE R10, `(.L_x_202) ;  /* 0x000000000a0c7348 */ /* 0x000fea0003c00000 */
[----:B------:R-:W-:Y:S02]  /*9b70*/  ELECT P1, UR62, PT ;  /* 0x00000000003e782f */ /* 0x000fe40003820000 */
[----:B------:R-:W-:Y:S01]  /*9b80*/  MOV R10, UR62 ;  /* 0x0000003e000a7c02 */ /* 0x000fe20008000f00 */
[----:B------:R-:W-:Y:S10]  /*9b90*/  ENDCOLLECTIVE ;  /* 0x000000000000791b */ /* 0x000ff40003800000 */
.L_x_202:
[----:B------:R-:W-:Y:S05]  /*9ba0*/  BSYNC B1 ;  /* 0x0000000000017941 */ /* 0x000fea0003800000 */
.L_x_201:
[----:B------:R-:W-:Y:S05]  /*9bb0*/  BRA `(.L_x_203) ;  /* 0xffffffe400747947 */ /* 0x000fea000383ffff */
.L_x_165:
[----:B-1----:R1:W2:Y:S02]  /*9bc0*/  SYNCS.PHASECHK.TRANS64.TRYWAIT P1, [R20+URZ+0xa8], R11 ;  /* 0x0000a80b140075a7 */ /* 0x0022a4000802017f */
[----:B--2---:R-:W-:Y:S05]  /*9bd0*/  @!P1 NANOSLEEP.SYNCS 0x989680 ;  /* 0x009896800000995d */ /* 0x004fea0003900000 */
[----:B------:R-:W2:Y:S02]  /*9be0*/  @!P1 SYNCS.PHASECHK.TRANS64 P1, [R20+URZ+0xa8], R11 ;  /* 0x0000a80b140095a7 */ /* 0x000ea4000802007f */
[----:B--2---:R-:W-:Y:S05]  /*9bf0*/  @!P1 BRA `(.L_x_165) ;  /* 0xfffffffc00f09947 */ /* 0x004fea000383ffff */
[----:B------:R-:W-:Y:S05]  /*9c00*/  BRA `(.L_x_204) ;  /* 0xffffffe400ac7947 */ /* 0x000fea000383ffff */
.L_x_174:
[----:B------:R-:W-:Y:S01]  /*9c10*/  BSSY B0, `(.L_x_205) ;  /* 0x0000006000007945 */ /* 0x000fe20003800000 */
[----:B------:R-:W-:-:S07]  /*9c20*/  IMAD.MOV.U32 R10, RZ, RZ, -0x1 ;  /* 0xffffffffff0a7424 */ /* 0x000fce00078e00ff */
[----:B------:R-:W-:Y:S05]  /*9c30*/  WARPSYNC.COLLECTIVE R10, `(.L_x_206) ;  /* 0x000000000a0c7348 */ /* 0x000fea0003c00000 */
[----:B------:R-:W-:Y:S02]  /*9c40*/  ELECT P1, UR62, PT ;  /* 0x00000000003e782f */ /* 0x000fe40003820000 */
[----:B------:R-:W-:Y:S01]  /*9c50*/  MOV R10, UR62 ;  /* 0x0000003e000a7c02 */ /* 0x000fe20008000f00 */
[----:B------:R-:W-:Y:S10]  /*9c60*/  ENDCOLLECTIVE ;  /* 0x000000000000791b */ /* 0x000ff40003800000 */
.L_x_206:
[----:B------:R-:W-:Y:S05]  /*9c70*/  BSYNC B0 ;  /* 0x0000000000007941 */ /* 0x000fea0003800000 */
.L_x_205:
[----:B------:R-:W-:Y:S01]  /*9c80*/  PLOP3.LUT P0, PT, P1, PT, PT, 0x80, 0x0 ;  /* 0x000000000000781c */ /* 0x000fe20000f0f070 */
[----:B------:R-:W-:-:S12]  /*9c90*/  BRA `(.L_x_207) ;  /* 0xfffffff000487947 */ /* 0x000fd8000383ffff */
.L_x_178:
[----:B0-----:R0:W1:Y:S02]  /*9ca0*/  SYNCS.PHASECHK.TRANS64.TRYWAIT P0, [R5+URZ], R2 ;  /* 0x00000002050075a7 */ /* 0x001064000800017f */
[----:B-1----:R-:W-:Y:S05]  /*9cb0*/  @!P0 NANOSLEEP.SYNCS 0x989680 ;  /* 0x009896800000895d */ /* 0x002fea0003900000 */
[----:B------:R-:W1:Y:S02]  /*9cc0*/  @!P0 SYNCS.PHASECHK.TRANS64 P0, [R5+URZ], R2 ;  /* 0x00000002050085a7 */ /* 0x000e64000800007f */
[----:B-1----:R-:W-:Y:S05]  /*9cd0*/  @!P0 BRA `(.L_x_178) ;  /* 0xfffffffc00f08947 */ /* 0x002fea000383ffff */
[----:B------:R-:W-:Y:S05]  /*9ce0*/  BRA `(.L_x_208) ;  /* 0xfffffff000887947 */ /* 0x000fea000383ffff */
.L_x_179:
[----:B0-----:R0:W1:Y:S02]  /*9cf0*/  SYNCS.PHASECHK.TRANS64.TRYWAIT P0, [R7+URZ], R4 ;  /* 0x00000004070075a7 */ /* 0x001064000800017f */
[----:B-1----:R-:W-:Y:S05]  /*9d00*/  @!P0 NANOSLEEP.SYNCS 0x989680 ;  /* 0x009896800000895d */ /* 0x002fea0003900000 */
[----:B------:R-:W1:Y:S02]  /*9d10*/  @!P0 SYNCS.PHASECHK.TRANS64 P0, [R7+URZ], R4 ;  /* 0x00000004070085a7 */ /* 0x000e64000800007f */
[----:B-1----:R-:W-:Y:S05]  /*9d20*/  @!P0 BRA `(.L_x_179) ;  /* 0xfffffffc00f08947 */ /* 0x002fea000383ffff */
[----:B------:R-:W-:Y:S05]  /*9d30*/  BRA `(.L_x_209) ;  /* 0xfffffff000987947 */ /* 0x000fea000383ffff */
.L_x_180:
[----:B0-----:R0:W1:Y:S02]  /*9d40*/  SYNCS.PHASECHK.TRANS64.TRYWAIT P0, [R6+URZ], R5 ;  /* 0x00000005060075a7 */ /* 0x001064000800017f */
[----:B-1----:R-:W-:Y:S05]  /*9d50*/  @!P0 NANOSLEEP.SYNCS 0x989680 ;  /* 0x009896800000895d */ /* 0x002fea0003900000 */
[----:B------:R-:W1:Y:S02]  /*9d60*/  @!P0 SYNCS.PHASECHK.TRANS64 P0, [R6+URZ], R5 ;  /* 0x00000005060085a7 */ /* 0x000e64000800007f */
[----:B-1----:R-:W-:Y:S05]  /*9d70*/  @!P0 BRA `(.L_x_180) ;  /* 0xfffffffc00f08947 */ /* 0x002fea000383ffff */
[----:B------:R-:W-:Y:S05]  /*9d80*/  BRA `(.L_x_210) ;  /* 0xfffffff000a87947 */ /* 0x000fea000383ffff */
.L_x_181:
[----:B0-----:R0:W1:Y:S02]  /*9d90*/  SYNCS.PHASECHK.TRANS64.TRYWAIT P0, [R9+URZ], R4 ;  /* 0x00000004090075a7 */ /* 0x001064000800017f */
[----:B-1----:R-:W-:Y:S05]  /*9da0*/  @!P0 NANOSLEEP.SYNCS 0x989680 ;  /* 0x009896800000895d */ /* 0x002fea0003900000 */
[----:B------:R-:W1:Y:S02]  /*9db0*/  @!P0 SYNCS.PHASECHK.TRANS64 P0, [R9+URZ], R4 ;  /* 0x00000004090085a7 */ /* 0x000e64000800007f */
[----:B-1----:R-:W-:Y:S05]  /*9dc0*/  @!P0 BRA `(.L_x_181) ;  /* 0xfffffffc00f08947 */ /* 0x002fea000383ffff */
[----:B------:R-:W-:Y:S05]  /*9dd0*/  BRA `(.L_x_211) ;  /* 0xfffffff000b87947 */ /* 0x000fea000383ffff */
.L_x_182:
[----:B0-----:R0:W1:Y:S02]  /*9de0*/  SYNCS.PHASECHK.TRANS64.TRYWAIT P0, [R6+URZ], R5 ;  /* 0x00000005060075a7 */ /* 0x001064000800017f */
[----:B-1----:R-:W-:Y:S05]  /*9df0*/  @!P0 NANOSLEEP.SYNCS 0x989680 ;  /* 0x009896800000895d */ /* 0x002fea0003900000 */
[----:B------:R-:W1:Y:S02]  /*9e00*/  @!P0 SYNCS.PHASECHK.TRANS64 P0, [R6+URZ], R5 ;  /* 0x00000005060085a7 */ /* 0x000e64000800007f */
[----:B-1----:R-:W-:Y:S05]  /*9e10*/  @!P0 BRA `(.L_x_182) ;  /* 0xfffffffc00f08947 */ /* 0x002fea000383ffff */
[----:B------:R-:W-:Y:S05]  /*9e20*/  BRA `(.L_x_212) ;  /* 0xfffffff000c87947 */ /* 0x000fea000383ffff */
.L_x_183:
[----:B0-----:R0:W1:Y:S02]  /*9e30*/  SYNCS.PHASECHK.TRANS64.TRYWAIT P0, [R9+URZ], R4 ;  /* 0x00000004090075a7 */ /* 0x001064000800017f */
[----:B-1----:R-:W-:Y:S05]  /*9e40*/  @!P0 NANOSLEEP.SYNCS 0x989680 ;  /* 0x009896800000895d */ /* 0x002fea0003900000 */
[----:B------:R-:W1:Y:S02]  /*9e50*/  @!P0 SYNCS.PHASECHK.TRANS64 P0, [R9+URZ], R4 ;  /* 0x00000004090085a7 */ /* 0x000e64000800007f */
[----:B-1----:R-:W-:Y:S05]  /*9e60*/  @!P0 BRA `(.L_x_183) ;  /* 0xfffffffc00f08947 */ /* 0x002fea000383ffff */
[----:B------:R-:W-:Y:S05]  /*9e70*/  BRA `(.L_x_213) ;  /* 0xfffffff000d87947 */ /* 0x000fea000383ffff */
.L_x_184:
[----:B0-----:R0:W1:Y:S02]  /*9e80*/  SYNCS.PHASECHK.TRANS64.TRYWAIT P0, [R6+URZ], R5 ;  /* 0x00000005060075a7 */ /* 0x001064000800017f */
[----:B-1----:R-:W-:Y:S05]  /*9e90*/  @!P0 NANOSLEEP.SYNCS 0x989680 ;  /* 0x009896800000895d */ /* 0x002fea0003900000 */
[----:B------:R-:W1:Y:S02]  /*9ea0*/  @!P0 SYNCS.PHASECHK.TRANS64 P0, [R6+URZ], R5 ;  /* 0x00000005060085a7 */ /* 0x000e64000800007f */
[----:B-1----:R-:W-:Y:S05]  /*9eb0*/  @!P0 BRA `(.L_x_184) ;  /* 0xfffffffc00f08947 */ /* 0x002fea000383ffff */
[----:B------:R-:W-:Y:S05]  /*9ec0*/  BRA `(.L_x_214) ;  /* 0xfffffff000e87947 */ /* 0x000fea000383ffff */
.L_x_185:
[----:B0-----:R0:W1:Y:S02]  /*9ed0*/  SYNCS.PHASECHK.TRANS64.TRYWAIT P0, [R9+URZ], R4 ;  /* 0x00000004090075a7 */ /* 0x001064000800017f */
[----:B-1----:R-:W-:Y:S05]  /*9ee0*/  @!P0 NANOSLEEP.SYNCS 0x989680 ;  /* 0x009896800000895d */ /* 0x002fea0003900000 */
[----:B------:R-:W1:Y:S02]  /*9ef0*/  @!P0 SYNCS.PHASECHK.TRANS64 P0, [R9+URZ], R4 ;  /* 0x00000004090085a7 */ /* 0x000e64000800007f */
[----:B-1----:R-:W-:Y:S05]  /*9f00*/  @!P0 BRA `(.L_x_185) ;  /* 0xfffffffc00f08947 */ /* 0x002fea000383ffff */
[----:B------:R-:W-:Y:S05]  /*9f10*/  BRA `(.L_x_215) ;  /* 0xfffffff000f87947 */ /* 0x000fea000383ffff */
.L_x_186:
[----:B0-----:R0:W1:Y:S02]  /*9f20*/  SYNCS.PHASECHK.TRANS64.TRYWAIT P0, [R6+URZ], R5 ;  /* 0x00000005060075a7 */ /* 0x001064000800017f */
[----:B-1----:R-:W-:Y:S05]  /*9f30*/  @!P0 NANOSLEEP.SYNCS 0x989680 ;  /* 0x009896800000895d */ /* 0x002fea0003900000 */
[----:B------:R-:W1:Y:S02]  /*9f40*/  @!P0 SYNCS.PHASECHK.TRANS64 P0, [R6+URZ], R5 ;  /* 0x00000005060085a7 */ /* 0x000e64000800007f */
[----:B-1----:R-:W-:Y:S05]  /*9f50*/  @!P0 BRA `(.L_x_186) ;  /* 0xfffffffc00f08947 */ /* 0x002fea000383ffff */
[----:B------:R-:W-:Y:S05]  /*9f60*/  BRA `(.L_x_216) ;  /* 0xfffffff400087947 */ /* 0x000fea000383ffff */
.L_x_187:
[----:B0-----:R0:W1:Y:S02]  /*9f70*/  SYNCS.PHASECHK.TRANS64.TRYWAIT P0, [R9+URZ], R4 ;  /* 0x00000004090075a7 */ /* 0x001064000800017f */
[----:B-1----:R-:W-:Y:S05]  /*9f80*/  @!P0 NANOSLEEP.SYNCS 0x989680 ;  /* 0x009896800000895d */ /* 0x002fea0003900000 */
[----:B------:R-:W1:Y:S02]  /*9f90*/  @!P0 SYNCS.PHASECHK.TRANS64 P0, [R9+URZ], R4 ;  /* 0x00000004090085a7 */ /* 0x000e64000800007f */
[----:B-1----:R-:W-:Y:S05]  /*9fa0*/  @!P0 BRA `(.L_x_187) ;  /* 0xfffffffc00f08947 */ /* 0x002fea000383ffff */
[----:B------:R-:W-:Y:S05]  /*9fb0*/  BRA `(.L_x_217) ;  /* 0xfffffff400187947 */ /* 0x000fea000383ffff */
.L_x_188:
[----:B0-----:R0:W1:Y:S02]  /*9fc0*/  SYNCS.PHASECHK.TRANS64.TRYWAIT P0, [R6+URZ], R5 ;  /* 0x00000005060075a7 */ /* 0x001064000800017f */
[----:B-1----:R-:W-:Y:S05]  /*9fd0*/  @!P0 NANOSLEEP.SYNCS 0x989680 ;  /* 0x009896800000895d */ /* 0x002fea0003900000 */
[----:B------:R-:W1:Y:S02]  /*9fe0*/  @!P0 SYNCS.PHASECHK.TRANS64 P0, [R6+URZ], R5 ;  /* 0x00000005060085a7 */ /* 0x000e64000800007f */
[----:B-1----:R-:W-:Y:S05]  /*9ff0*/  @!P0 BRA `(.L_x_188) ;  /* 0xfffffffc00f08947 */ /* 0x002fea000383ffff */
[----:B------:R-:W-:Y:S05]  /*a000*/  BRA `(.L_x_218) ;  /* 0xfffffff400287947 */ /* 0x000fea000383ffff */
.L_x_189:
[----:B0-----:R0:W1:Y:S02]  /*a010*/  SYNCS.PHASECHK.TRANS64.TRYWAIT P0, [R9+URZ], R4 ;  /* 0x00000004090075a7 */ /* 0x001064000800017f */
[----:B-1----:R-:W-:Y:S05]  /*a020*/  @!P0 NANOSLEEP.SYNCS 0x989680 ;  /* 0x009896800000895d */ /* 0x002fea0003900000 */
[----:B------:R-:W1:Y:S02]  /*a030*/  @!P0 SYNCS.PHASECHK.TRANS64 P0, [R9+URZ], R4 ;  /* 0x00000004090085a7 */ /* 0x000e64000800007f */
[----:B-1----:R-:W-:Y:S05]  /*a040*/  @!P0 BRA `(.L_x_189) ;  /* 0xfffffffc00f08947 */ /* 0x002fea000383ffff */
[----:B------:R-:W-:Y:S05]  /*a050*/  BRA `(.L_x_219) ;  /* 0xfffffff400387947 */ /* 0x000fea000383ffff */
.L_x_190:
[----:B0-----:R0:W1:Y:S02]  /*a060*/  SYNCS.PHASECHK.TRANS64.TRYWAIT P0, [R6+URZ], R5 ;  /* 0x00000005060075a7 */ /* 0x001064000800017f */
[----:B-1----:R-:W-:Y:S05]  /*a070*/  @!P0 NANOSLEEP.SYNCS 0x989680 ;  /* 0x009896800000895d */ /* 0x002fea0003900000 */
[----:B------:R-:W1:Y:S02]  /*a080*/  @!P0 SYNCS.PHASECHK.TRANS64 P0, [R6+URZ], R5 ;  /* 0x00000005060085a7 */ /* 0x000e64000800007f */
[----:B-1----:R-:W-:Y:S05]  /*a090*/  @!P0 BRA `(.L_x_190) ;  /* 0xfffffffc00f08947 */ /* 0x002fea000383ffff */
[----:B------:R-:W-:Y:S05]  /*a0a0*/  BRA `(.L_x_220) ;  /* 0xfffffff400487947 */ /* 0x000fea000383ffff */
.L_x_191:
[----:B0-----:R0:W1:Y:S02]  /*a0b0*/  SYNCS.PHASECHK.TRANS64.TRYWAIT P0, [R9+URZ], R4 ;  /* 0x00000004090075a7 */ /* 0x001064000800017f */
[----:B-1----:R-:W-:Y:S05]  /*a0c0*/  @!P0 NANOSLEEP.SYNCS 0x989680 ;  /* 0x009896800000895d */ /* 0x002fea0003900000 */
[----:B------:R-:W1:Y:S02]  /*a0d0*/  @!P0 SYNCS.PHASECHK.TRANS64 P0, [R9+URZ], R4 ;  /* 0x00000004090085a7 */ /* 0x000e64000800007f */
[----:B-1----:R-:W-:Y:S05]  /*a0e0*/  @!P0 BRA `(.L_x_191) ;  /* 0xfffffffc00f08947 */ /* 0x002fea000383ffff */
[----:B------:R-:W-:Y:S05]  /*a0f0*/  BRA `(.L_x_221) ;  /* 0xfffffff400587947 */ /* 0x000fea000383ffff */
.L_x_192:
[----:B0-----:R0:W1:Y:S02]  /*a100*/  SYNCS.PHASECHK.TRANS64.TRYWAIT P0, [R6+URZ], R5 ;  /* 0x00000005060075a7 */ /* 0x001064000800017f */
[----:B-1----:R-:W-:Y:S05]  /*a110*/  @!P0 NANOSLEEP.SYNCS 0x989680 ;  /* 0x009896800000895d */ /* 0x002fea0003900000 */
[----:B------:R-:W1:Y:S02]  /*a120*/  @!P0 SYNCS.PHASECHK.TRANS64 P0, [R6+URZ], R5 ;  /* 0x00000005060085a7 */ /* 0x000e64000800007f */
[----:B-1----:R-:W-:Y:S05]  /*a130*/  @!P0 BRA `(.L_x_192) ;  /* 0xfffffffc00f08947 */ /* 0x002fea000383ffff */
[----:B------:R-:W-:Y:S05]  /*a140*/  BRA `(.L_x_222) ;  /* 0xfffffff400687947 */ /* 0x000fea000383ffff */
.L_x_193:
[----:B0-----:R0:W1:Y:S02]  /*a150*/  SYNCS.PHASECHK.TRANS64.TRYWAIT P0, [R9+URZ], R4 ;  /* 0x00000004090075a7 */ /* 0x001064000800017f */
[----:B-1----:R-:W-:Y:S05]  /*a160*/  @!P0 NANOSLEEP.SYNCS 0x989680 ;  /* 0x009896800000895d */ /* 0x002fea0003900000 */
[----:B------:R-:W1:Y:S02]  /*a170*/  @!P0 SYNCS.PHASECHK.TRANS64 P0, [R9+URZ], R4 ;  /* 0x00000004090085a7 */ /* 0x000e64000800007f */
[----:B-1----:R-:W-:Y:S05]  /*a180*/  @!P0 BRA `(.L_x_193) ;  /* 0xfffffffc00f08947 */ /* 0x002fea000383ffff */
[----:B------:R-:W-:Y:S05]  /*a190*/  BRA `(.L_x_223) ;  /* 0xfffffff400787947 */ /* 0x000fea000383ffff */
.L_x_194:
[----:B0-----:R0:W1:Y:S02]  /*a1a0*/  SYNCS.PHASECHK.TRANS64.TRYWAIT P0, [R6+URZ], R5 ;  /* 0x00000005060075a7 */ /* 0x001064000800017f */
[----:B-1----:R-:W-:Y:S05]  /*a1b0*/  @!P0 NANOSLEEP.SYNCS 0x989680 ;  /* 0x009896800000895d */ /* 0x002fea0003900000 */
[----:B------:R-:W1:Y:S02]  /*a1c0*/  @!P0 SYNCS.PHASECHK.TRANS64 P0, [R6+URZ], R5 ;  /* 0x00000005060085a7 */ /* 0x000e64000800007f */
[----:B-1----:R-:W-:Y:S05]  /*a1d0*/  @!P0 BRA `(.L_x_194) ;  /* 0xfffffffc00f08947 */ /* 0x002fea000383ffff */
[----:B------:R-:W-:Y:S05]  /*a1e0*/  BRA `(.L_x_224) ;  /* 0xfffffff400887947 */ /* 0x000fea000383ffff */
.L_x_195:
[----:B0-----:R0:W1:Y:S02]  /*a1f0*/  SYNCS.PHASECHK.TRANS64.TRYWAIT P0, [R9+URZ], R4 ;  /* 0x00000004090075a7 */ /* 0x001064000800017f */
[----:B-1----:R-:W-:Y:S05]  /*a200*/  @!P0 NANOSLEEP.SYNCS 0x989680 ;  /* 0x009896800000895d */ /* 0x002fea0003900000 */
[----:B------:R-:W1:Y:S02]  /*a210*/  @!P0 SYNCS.PHASECHK.TRANS64 P0, [R9+URZ], R4 ;  /* 0x00000004090085a7 */ /* 0x000e64000800007f */
[----:B-1----:R-:W-:Y:S05]  /*a220*/  @!P0 BRA `(.L_x_195) ;  /* 0xfffffffc00f08947 */ /* 0x002fea000383ffff */
[----:B------:R-:W-:Y:S05]  /*a230*/  BRA `(.L_x_225) ;  /* 0xfffffff400987947 */ /* 0x000fea000383ffff */
.L_x_196:
[----:B0-----:R0:W1:Y:S02]  /*a240*/  SYNCS.PHASECHK.TRANS64.TRYWAIT P0, [R8+URZ], R5 ;  /* 0x00000005080075a7 */ /* 0x001064000800017f */
[----:B-1----:R-:W-:Y:S05]  /*a250*/  @!P0 NANOSLEEP.SYNCS 0x989680 ;  /* 0x009896800000895d */ /* 0x002fea0003900000 */
[----:B------:R-:W1:Y:S02]  /*a260*/  @!P0 SYNCS.PHASECHK.TRANS64 P0, [R8+URZ], R5 ;  /* 0x00000005080085a7 */ /* 0x000e64000800007f */
[----:B-1----:R-:W-:Y:S05]  /*a270*/  @!P0 BRA `(.L_x_196) ;  /* 0xfffffffc00f08947 */ /* 0x002fea000383ffff */
[----:B------:R-:W-:Y:S05]  /*a280*/  BRA `(.L_x_226) ;  /* 0xfffffff400a87947 */ /* 0x000fea000383ffff */
.L_x_197:
[----:B-1----:R1:W2:Y:S02]  /*a290*/  SYNCS.PHASECHK.TRANS64.TRYWAIT P0, [R11+URZ], R6 ;  /* 0x000000060b0075a7 */ /* 0x0022a4000800017f */
[----:B--2---:R-:W-:Y:S05]  /*a2a0*/  @!P0 NANOSLEEP.SYNCS 0x989680 ;  /* 0x009896800000895d */ /* 0x004fea0003900000 */
[----:B------:R-:W2:Y:S02]  /*a2b0*/  @!P0 SYNCS.PHASECHK.TRANS64 P0, [R11+URZ], R6 ;  /* 0x000000060b0085a7 */ /* 0x000ea4000800007f */
[----:B--2---:R-:W-:Y:S05]  /*a2c0*/  @!P0 BRA `(.L_x_197) ;  /* 0xfffffffc00f08947 */ /* 0x004fea000383ffff */
[----:B------:R-:W-:Y:S05]  /*a2d0*/  BRA `(.L_x_227) ;  /* 0xfffffff400b07947 */ /* 0x000fea000383ffff */
.L_x_228:
[----:B------:R-:W-:-:S00]  /*a2e0*/  BRA `(.L_x_228) ;  /* 0xfffffffc00fc7947 */ /* 0x000fc0000383ffff */
[----:B------:R-:W-:-:S00]  /*a2f0*/  NOP ;  /* 0x0000000000007918 */ /* 0x000fc00000000000 */
        /* <DEDUP_REMOVED lines=8> */
.L_x_229:


//--------------------- .nv.shared._ZN7cutlass13device_kernelINS_4gemm6kernel13GemmUniversalIN4cute5tupleIJiiiiEEENS1_10collective13CollectiveMmaINS1_43MainloopSm90TmaGmmaWarpSpecializedSparseFP8ILi21ENS5_IJNS4_1CILi2EEENSA_ILi1EEESC_EEENS1_32KernelTmaWarpSpecializedPingpongEEENS5_IJNSA_ILi64EEENSA_ILi128EEESG_EEENS_12float_e4m3_tENS5_IJNS4_6LayoutINS5_IJiNS5_IJSB_iEEEiEEENS5_IJlNS5_IJSC_SB_EEElEEEEENSK_INS5_IJNS5_IJSG_iEEESQ_iEEENS5_IJNS5_IJSG_NSA_ILi4096EEEEEENS5_IJSC_lEEElEEEEEEEESJ_NS5_IJlSC_lEEENS4_8TiledMMAINS4_8MMA_AtomIJNS4_4SM904GMMA6SPARSE32GMMA_64x128x64_F32E4M3E4M3_SS_TNILNS12_7ScaleInE1ELS15_1ELNS12_9SparseSelE0EEEEEENSK_INS5_IJSC_SC_SC_EEENS5_IJNSA_ILi0EEES1A_S1A_EEEEENS5_IJNS4_10UnderscoreES1D_S1D_EEEEENS4_13SM90_TMA_LOADENS4_14ComposedLayoutINS4_7SwizzleILi1ELi4ELi3EEENS4_25smem_sparse_ptr_flag_bitsILi2ELi8EEENSK_INS5_IJNS5_IJSC_NSA_ILi8EEEEEENS5_IJSB_NSA_ILi32EEEEEEEEENS5_IJNS5_IJS1A_SG_EEESN_EEEEEEEvNS4_8identityENS4_23SM90_TMA_LOAD_MULTICASTENS1H_INS1I_ILi2ELi4ELi3EEENS4_18smem_ptr_flag_bitsILi8EEENSK_INS5_IJS1M_SG_EEENS5_IJSG_SC_EEEEEEEvS1V_EENS_8epilogue10collective6detail29Sm90TmaWarpSpecializedAdapterINS26_15DefaultEpilogueIfNS5_IJSC_llEEES2A_NS25_6thread17LinearCombinationIfLi1EffLNS2B_9ScaleType4KindE0ELNS_15FloatRoundStyleE2EfEENS1_15EpilogueDefaultEEEEEvvEEEEvNT_6ParamsE --------------------------
	.section	.nv.shared._ZN7cutlass13device_kernelINS_4gemm6kernel13GemmUniversalIN4cute5tupleIJiiiiEEENS1_10collective13CollectiveMmaINS1_43MainloopSm90TmaGmmaWarpSpecializedSparseFP8ILi21ENS5_IJNS4_1CILi2EEENSA_ILi1EEESC_EEENS1_32KernelTmaWarpSpecializedPingpongEEENS5_IJNSA_ILi64EEENSA_ILi128EEESG_EEENS_12float_e4m3_tENS5_IJNS4_6LayoutINS5_IJiNS5_IJSB_iEEEiEEENS5_IJlNS5_IJSC_SB_EEElEEEEENSK_INS5_IJNS5_IJSG_iEEESQ_iEEENS5_IJNS5_IJSG_NSA_ILi4096EEEEEENS5_IJSC_lEEElEEEEEEEESJ_NS5_IJlSC_lEEENS4_8TiledMMAINS4_8MMA_AtomIJNS4_4SM904GMMA6SPARSE32GMMA_64x128x64_F32E4M3E4M3_SS_TNILNS12_7ScaleInE1ELS15_1ELNS12_9SparseSelE0EEEEEENSK_INS5_IJSC_SC_SC_EEENS5_IJNSA_ILi0EEES1A_S1A_EEEEENS5_IJNS4_10UnderscoreES1D_S1D_EEEEENS4_13SM90_TMA_LOADENS4_14ComposedLayoutINS4_7SwizzleILi1ELi4ELi3EEENS4_25smem_sparse_ptr_flag_bitsILi2ELi8EEENSK_INS5_IJNS5_IJSC_NSA_ILi8EEEEEENS5_IJSB_NSA_ILi32EEEEEEEEENS5_IJNS5_IJS1A_SG_EEESN_EEEEEEEvNS4_8identityENS4_23SM90_TMA_LOAD_MULTICASTENS1H_INS1I_ILi2ELi4ELi3EEENS4_18smem_ptr_flag_bitsILi8EEENSK_INS5_IJS1M_SG_EEENS5_IJSG_SC_EEEEEEEvS1V_EENS_8epilogue10collective6detail29Sm90TmaWarpSpecializedAdapterINS26_15DefaultEpilogueIfNS5_IJSC_llEEES2A_NS25_6thread17LinearCombinationIfLi1EffLNS2B_9ScaleType4KindE0ELNS_15FloatRoundStyleE2EfEENS1_15EpilogueDefaultEEEEEvvEEEEvNT_6ParamsE,"aw",@nobits
	.sectionflags	@""
	.align	16
	.zero		1024


//--------------------- .nv.shared.reserved.0     --------------------------
	.section	.nv.shared.reserved.0,"aw",@nobits
	.weak		__nv_reservedSMEM_offset_0_alias
	.size		__nv_reservedSMEM_offset_0_alias, 0, 0
	.other		__nv_reservedSMEM_offset_0_alias,@"STO_CUDA_RESERVED_SHARED STV_DEFAULT"
__nv_reservedSMEM_offset_0_alias:
	.zero		0


//--------------------- .nv.global                --------------------------
	.section	.nv.global,"aw",@nobits
.nv.global:
	.type		_ZN39_INTERNAL_c62c62fb_4_k_cu_b4e247d9_31064cute1_E,@object
	.size		_ZN39_INTERNAL_c62c62fb_4_k_cu_b4e247d9_31064cute1_E,(_ZN39_INTERNAL_c62c62fb_4_k_cu_b4e247d9_31064cuda3std3__45__cpo6cbeginE - _ZN39_INTERNAL_c62c62fb_4_k_cu_b4e247d9_31064cute1_E)
_ZN39_INTERNAL_c62c62fb_4_k_cu_b4e247d9_31064cute1_E:
	.zero		1
	.type		_ZN39_INTERNAL_c62c62fb_4_k_cu_b4e247d9_31064cuda3std3__45__cpo6cbeginE,@object
	.size		_ZN39_INTERNAL_c62c62fb_4_k_cu_b4e247d9_31064cuda3std3__45__cpo6cbeginE,(_ZN39_INTERNAL_c62c62fb_4_k_cu_b4e247d9_31064cuda3std3__48in_placeE - _ZN39_INTERNAL_c62c62fb_4_k_cu_b4e247d9_31064cuda3std3__45__cpo6cbeginE)
_ZN39_INTERNAL_c62c62fb_4_k_cu_b4e247d9_31064cuda3std3__45__cpo6cbeginE:
	.zero		1
	.type		_ZN39_INTERNAL_c62c62fb_4_k_cu_b4e247d9_31064cuda3std3__48in_placeE,@object
	.size		_ZN39_INTERNAL_c62c62fb_4_k_cu_b4e247d9_31064cuda3std3__48in_placeE,(_ZN39_INTERNAL_c62c62fb_4_k_cu_b4e247d9_31064cuda3std6ranges3__45__cpo9iter_moveE - _ZN39_INTERNAL_c62c62fb_4_k_cu_b4e247d9_31064cuda3std3__48in_placeE)
_ZN39_INTERNAL_c62c62fb_4_k_cu_b4e247d9_31064cuda3std3__48in_placeE:
	.zero		1
	.type		_ZN39_INTERNAL_c62c62fb_4_k_cu_b4e247d9_31064cuda3std6ranges3__45__cpo9iter_moveE,@object
	.size		_ZN39_INTERNAL_c62c62fb_4_k_cu_b4e247d9_31064cuda3std6ranges3__45__cpo9iter_moveE,(_ZN39_INTERNAL_c62c62fb_4_k_cu_b4e247d9_31064cuda3std3__45__cpo5beginE - _ZN39_INTERNAL_c62c62fb_4_k_cu_b4e247d9_31064cuda3std6ranges3__45__cpo9iter_moveE)
_ZN39_INTERNAL_c62c62fb_4_k_cu_b4e247d9_31064cuda3std6ranges3__45__cpo9iter_moveE:
	.zero		1
	.type		_ZN39_INTERNAL_c62c62fb_4_k_cu_b4e247d9_31064cuda3std3__45__cpo5beginE,@object
	.size		_ZN39_INTERNAL_c62c62fb_4_k_cu_b4e247d9_31064cuda3std3__45__cpo5beginE,(_ZN39_INTERNAL_c62c62fb_4_k_cu_b4e247d9_31064cuda3std3__441_GLOBAL__N__c62c62fb_4_k_cu_b4e247d9_31066ignoreE - _ZN39_INTERNAL_c62c62fb_4_k_cu_b4e247d9_31064cuda3std3__45__cpo5beginE)
_ZN39_INTERNAL_c62c62fb_4_k_cu_b4e247d9_31064cuda3std3__45__cpo5beginE:
	.zero		1
	.type		_ZN39_INTERNAL_c62c62fb_4_k_cu_b4e247d9_31064cuda3std3__441_GLOBAL__N__c62c62fb_4_k_cu_b4e247d9_31066ignoreE,@object
	.size		_ZN39_INTERNAL_c62c62fb_4_k_cu_b4e247d9_31064cuda3std3__441_GLOBAL__N__c62c62fb_4_k_cu_b4e247d9_31066ignoreE,(_ZN39_INTERNAL_c62c62fb_4_k_cu_b4e247d9_31064cute7productE - _ZN39_INTERNAL_c62c62fb_4_k_cu_b4e247d9_31064cuda3std3__441_GLOBAL__N__c62c62fb_4_k_cu_b4e247d9_31066ignoreE)
_ZN39_INTERNAL_c62c62fb_4_k_cu_b4e247d9_31064cuda3std3__441_GLOBAL__N__c62c62fb_4_k_cu_b4e247d9_31066ignoreE:
	.zero		1
	.type		_ZN39_INTERNAL_c62c62fb_4_k_cu_b4e247d9_31064cute7productE,@object
	.size		_ZN39_INTERNAL_c62c62fb_4_k_cu_b4e247d9_31064cute7productE,(_ZN39_INTERNAL_c62c62fb_4_k_cu_b4e247d9_31064cuda3std3__45__cpo3endE - _ZN39_INTERNAL_c62c62fb_4_k_cu_b4e247d9_31064cute7productE)
_ZN39_INTERNAL_c62c62fb_4_k_cu_b4e247d9_31064cute7productE:
	.zero		1
	.type		_ZN39_INTERNAL_c62c62fb_4_k_cu_b4e247d9_31064cuda3std3__45__cpo3endE,@object
	.size		_ZN39_INTERNAL_c62c62fb_4_k_cu_b4e247d9_31064cuda3std3__45__cpo3endE,(_ZN39_INTERNAL_c62c62fb_4_k_cu_b4e247d9_31064cuda3std3__419piecewise_constructE - _ZN39_INTERNAL_c62c62fb_4_k_cu_b4e247d9_31064cuda3std3__45__cpo3endE)
_ZN39_INTERNAL_c62c62fb_4_k_cu_b4e247d9_31064cuda3std3__45__cpo3endE:
	.zero		1
	.type		_ZN39_INTERNAL_c62c62fb_4_k_cu_b4e247d9_31064cuda3std3__419piecewise_constructE,@object
	.size		_ZN39_INTERNAL_c62c62fb_4_k_cu_b4e247d9_31064cuda3std3__419piecewise_constructE,(_ZN39_INTERNAL_c62c62fb_4_k_cu_b4e247d9_31064cuda3std3__45__cpo4cendE - _ZN39_INTERNAL_c62c62fb_4_k_cu_b4e247d9_31064cuda3std3__419piecewise_constructE)
_ZN39_INTERNAL_c62c62fb_4_k_cu_b4e247d9_31064cuda3std3__419piecewise_constructE:
	.zero		1
	.type		_ZN39_INTERNAL_c62c62fb_4_k_cu_b4e247d9_31064cuda3std3__45__cpo4cendE,@object
	.size		_ZN39_INTERNAL_c62c62fb_4_k_cu_b4e247d9_31064cuda3std3__45__cpo4cendE,(_ZN39_INTERNAL_c62c62fb_4_k_cu_b4e247d9_31064cuda3std6ranges3__45__cpo4swapE - _ZN39_INTERNAL_c62c62fb_4_k_cu_b4e247d9_31064cuda3std3__45__cpo4cendE)
_ZN39_INTERNAL_c62c62fb_4_k_cu_b4e247d9_31064cuda3std3__45__cpo4cendE:
	.zero		1
	.type		_ZN39_INTERNAL_c62c62fb_4_k_cu_b4e247d9_31064cuda3std6ranges3__45__cpo4swapE,@object
	.size		_ZN39_INTERNAL_c62c62fb_4_k_cu_b4e247d9_31064cuda3std6ranges3__45__cpo4swapE,(.L_7 - _ZN39_INTERNAL_c62c62fb_4_k_cu_b4e247d9_31064cuda3std6ranges3__45__cpo4swapE)
_ZN39_INTERNAL_c62c62fb_4_k_cu_b4e247d9_31064cuda3std6ranges3__45__cpo4swapE:
	.zero		1
.L_7:


//--------------------- .nv.constant0._ZN7cutlass13device_kernelINS_4gemm6kernel13GemmUniversalIN4cute5tupleIJiiiiEEENS1_10collective13CollectiveMmaINS1_43MainloopSm90TmaGmmaWarpSpecializedSparseFP8ILi21ENS5_IJNS4_1CILi2EEENSA_ILi1EEESC_EEENS1_32KernelTmaWarpSpecializedPingpongEEENS5_IJNSA_ILi64EEENSA_ILi128EEESG_EEENS_12float_e4m3_tENS5_IJNS4_6LayoutINS5_IJiNS5_IJSB_iEEEiEEENS5_IJlNS5_IJSC_SB_EEElEEEEENSK_INS5_IJNS5_IJSG_iEEESQ_iEEENS5_IJNS5_IJSG_NSA_ILi4096EEEEEENS5_IJSC_lEEElEEEEEEEESJ_NS5_IJlSC_lEEENS4_8TiledMMAINS4_8MMA_AtomIJNS4_4SM904GMMA6SPARSE32GMMA_64x128x64_F32E4M3E4M3_SS_TNILNS12_7ScaleInE1ELS15_1ELNS12_9SparseSelE0EEEEEENSK_INS5_IJSC_SC_SC_EEENS5_IJNSA_ILi0EEES1A_S1A_EEEEENS5_IJNS4_10UnderscoreES1D_S1D_EEEEENS4_13SM90_TMA_LOADENS4_14ComposedLayoutINS4_7SwizzleILi1ELi4ELi3EEENS4_25smem_sparse_ptr_flag_bitsILi2ELi8EEENSK_INS5_IJNS5_IJSC_NSA_ILi8EEEEEENS5_IJSB_NSA_ILi32EEEEEEEEENS5_IJNS5_IJS1A_SG_EEESN_EEEEEEEvNS4_8identityENS4_23SM90_TMA_LOAD_MULTICASTENS1H_INS1I_ILi2ELi4ELi3EEENS4_18smem_ptr_flag_bitsILi8EEENSK_INS5_IJS1M_SG_EEENS5_IJSG_SC_EEEEEEEvS1V_EENS_8epilogue10collective6detail29Sm90TmaWarpSpecializedAdapterINS26_15DefaultEpilogueIfNS5_IJSC_llEEES2A_NS25_6thread17LinearCombinationIfLi1EffLNS2B_9ScaleType4KindE0ELNS_15FloatRoundStyleE2EfEENS1_15EpilogueDefaultEEEEEvvEEEEvNT_6ParamsE --------------------------
	.section	.nv.constant0._ZN7cutlass13device_kernelINS_4gemm6kernel13GemmUniversalIN4cute5tupleIJiiiiEEENS1_10collective13CollectiveMmaINS1_43MainloopSm90TmaGmmaWarpSpecializedSparseFP8ILi21ENS5_IJNS4_1CILi2EEENSA_ILi1EEESC_EEENS1_32KernelTmaWarpSpecializedPingpongEEENS5_IJNSA_ILi64EEENSA_ILi128EEESG_EEENS_12float_e4m3_tENS5_IJNS4_6LayoutINS5_IJiNS5_IJSB_iEEEiEEENS5_IJlNS5_IJSC_SB_EEElEEEEENSK_INS5_IJNS5_IJSG_iEEESQ_iEEENS5_IJNS5_IJSG_NSA_ILi4096EEEEEENS5_IJSC_lEEElEEEEEEEESJ_NS5_IJlSC_lEEENS4_8TiledMMAINS4_8MMA_AtomIJNS4_4SM904GMMA6SPARSE32GMMA_64x128x64_F32E4M3E4M3_SS_TNILNS12_7ScaleInE1ELS15_1ELNS12_9SparseSelE0EEEEEENSK_INS5_IJSC_SC_SC_EEENS5_IJNSA_ILi0EEES1A_S1A_EEEEENS5_IJNS4_10UnderscoreES1D_S1D_EEEEENS4_13SM90_TMA_LOADENS4_14ComposedLayoutINS4_7SwizzleILi1ELi4ELi3EEENS4_25smem_sparse_ptr_flag_bitsILi2ELi8EEENSK_INS5_IJNS5_IJSC_NSA_ILi8EEEEEENS5_IJSB_NSA_ILi32EEEEEEEEENS5_IJNS5_IJS1A_SG_EEESN_EEEEEEEvNS4_8identityENS4_23SM90_TMA_LOAD_MULTICASTENS1H_INS1I_ILi2ELi4ELi3EEENS4_18smem_ptr_flag_bitsILi8EEENSK_INS5_IJS1M_SG_EEENS5_IJSG_SC_EEEEEEEvS1V_EENS_8epilogue10collective6detail29Sm90TmaWarpSpecializedAdapterINS26_15DefaultEpilogueIfNS5_IJSC_llEEES2A_NS25_6thread17LinearCombinationIfLi1EffLNS2B_9ScaleType4KindE0ELNS_15FloatRoundStyleE2EfEENS1_15EpilogueDefaultEEEEEvvEEEEvNT_6ParamsE,"a",@progbits
	.sectionflags	@""
	.align	4
.nv.constant0._ZN7cutlass13device_kernelINS_4gemm6kernel13GemmUniversalIN4cute5tupleIJiiiiEEENS1_10collective13CollectiveMmaINS1_43MainloopSm90TmaGmmaWarpSpecializedSparseFP8ILi21ENS5_IJNS4_1CILi2EEENSA_ILi1EEESC_EEENS1_32KernelTmaWarpSpecializedPingpongEEENS5_IJNSA_ILi64EEENSA_ILi128EEESG_EEENS_12float_e4m3_tENS5_IJNS4_6LayoutINS5_IJiNS5_IJSB_iEEEiEEENS5_IJlNS5_IJSC_SB_EEElEEEEENSK_INS5_IJNS5_IJSG_iEEESQ_iEEENS5_IJNS5_IJSG_NSA_ILi4096EEEEEENS5_IJSC_lEEElEEEEEEEESJ_NS5_IJlSC_lEEENS4_8TiledMMAINS4_8MMA_AtomIJNS4_4SM904GMMA6SPARSE32GMMA_64x128x64_F32E4M3E4M3_SS_TNILNS12_7ScaleInE1ELS15_1ELNS12_9SparseSelE0EEEEEENSK_INS5_IJSC_SC_SC_EEENS5_IJNSA_ILi0EEES1A_S1A_EEEEENS5_IJNS4_10UnderscoreES1D_S1D_EEEEENS4_13SM90_TMA_LOADENS4_14ComposedLayoutINS4_7SwizzleILi1ELi4ELi3EEENS4_25smem_sparse_ptr_flag_bitsILi2ELi8EEENSK_INS5_IJNS5_IJSC_NSA_ILi8EEEEEENS5_IJSB_NSA_ILi32EEEEEEEEENS5_IJNS5_IJS1A_SG_EEESN_EEEEEEEvNS4_8identityENS4_23SM90_TMA_LOAD_MULTICASTENS1H_INS1I_ILi2ELi4ELi3EEENS4_18smem_ptr_flag_bitsILi8EEENSK_INS5_IJS1M_SG_EEENS5_IJSG_SC_EEEEEEEvS1V_EENS_8epilogue10collective6detail29Sm90TmaWarpSpecializedAdapterINS26_15DefaultEpilogueIfNS5_IJSC_llEEES2A_NS25_6thread17LinearCombinationIfLi1EffLNS2B_9ScaleType4KindE0ELNS_15FloatRoundStyleE2EfEENS1_15EpilogueDefaultEEEEEvvEEEEvNT_6ParamsE:
	.zero		1920


//--------------------- SYMBOLS --------------------------

	.type		.nv.reservedSmem.offset0,@object
	.size		.nv.reservedSmem.offset0,0x4
